//
// Generated by NVIDIA NVVM Compiler
//
// Compiler Build ID: CL-36424714
// Cuda compilation tools, release 13.0, V13.0.88
// Based on NVVM 20.0.0
//

.version 9.0
.target sm_100
.address_size 64

	// .globl	set
// _ZZ9transposeE1T has been demoted

.visible .entry set(
	.param .u64 .ptr .align 1 set_param_0,
	.param .u64 .ptr .align 1 set_param_1,
	.param .u64 .ptr .align 1 set_param_2,
	.param .u32 set_param_3
)
{
	.reg .pred 	%p<2>;
	.reg .b32 	%r<7>;
	.reg .b64 	%rd<11>;

	ld.param.u64 	%rd1, [set_param_0];
	ld.param.u64 	%rd2, [set_param_1];
	ld.param.u64 	%rd3, [set_param_2];
	ld.param.u32 	%r2, [set_param_3];
	mov.u32 	%r3, %ctaid.x;
	mov.u32 	%r4, %ntid.x;
	mov.u32 	%r5, %tid.x;
	mad.lo.s32 	%r1, %r3, %r4, %r5;
	setp.ge.s32 	%p1, %r1, %r2;
	@%p1 bra 	$L__BB0_2;
	cvta.to.global.u64 	%rd4, %rd2;
	cvta.to.global.u64 	%rd5, %rd1;
	cvta.to.global.u64 	%rd6, %rd3;
	mul.wide.s32 	%rd7, %r1, 4;
	add.s64 	%rd8, %rd4, %rd7;
	st.global.u32 	[%rd8], %r1;
	add.s64 	%rd9, %rd5, %rd7;
	st.global.u32 	[%rd9], %r1;
	add.s64 	%rd10, %rd6, %rd7;
	mov.b32 	%r6, 0;
	st.global.u32 	[%rd10], %r6;
$L__BB0_2:
	ret;

}
	// .globl	closest_neighbour
.visible .entry closest_neighbour(
	.param .u64 .ptr .align 1 closest_neighbour_param_0,
	.param .u64 .ptr .align 1 closest_neighbour_param_1,
	.param .u64 .ptr .align 1 closest_neighbour_param_2,
	.param .u64 .ptr .align 1 closest_neighbour_param_3,
	.param .u64 .ptr .align 1 closest_neighbour_param_4,
	.param .u32 closest_neighbour_param_5
)
{
	.reg .pred 	%p<35>;
	.reg .b32 	%r<177>;
	.reg .b64 	%rd<76>;

	ld.param.u64 	%rd29, [closest_neighbour_param_0];
	ld.param.u64 	%rd30, [closest_neighbour_param_1];
	ld.param.u64 	%rd31, [closest_neighbour_param_2];
	ld.param.u32 	%r99, [closest_neighbour_param_5];
	cvta.to.global.u64 	%rd1, %rd29;
	cvta.to.global.u64 	%rd2, %rd31;
	cvta.to.global.u64 	%rd3, %rd30;
	mov.u32 	%r100, %ctaid.x;
	mov.u32 	%r101, %ntid.x;
	mov.u32 	%r102, %tid.x;
	mad.lo.s32 	%r171, %r100, %r101, %r102;
	setp.ge.s32 	%p1, %r171, %r99;
	@%p1 bra 	$L__BB1_51;
	mul.wide.s32 	%rd32, %r171, 4;
	add.s64 	%rd33, %rd3, %rd32;
	ld.global.u32 	%r103, [%rd33];
	setp.ne.s32 	%p2, %r103, %r171;
	@%p2 bra 	$L__BB1_51;
	setp.lt.s32 	%p3, %r99, 1;
	mov.b32 	%r127, -1;
	mov.b32 	%r126, 2147483647;
	@%p3 bra 	$L__BB1_43;
	and.b32  	%r2, %r99, 7;
	setp.lt.u32 	%p4, %r99, 8;
	mov.b32 	%r126, 2147483647;
	mov.b32 	%r127, -1;
	mov.b32 	%r157, 0;
	@%p4 bra 	$L__BB1_22;
	and.b32  	%r112, %r99, 2147483640;
	neg.s32 	%r123, %r112;
	mul.wide.u32 	%rd4, %r99, 28;
	mul.wide.u32 	%rd5, %r99, 24;
	mul.wide.u32 	%rd6, %r99, 20;
	mul.wide.u32 	%rd7, %r99, 12;
	mul.wide.u32 	%rd8, %r99, 8;
	add.s64 	%rd73, %rd3, 16;
	mul.wide.u32 	%rd10, %r99, 4;
	mov.b32 	%r126, 2147483647;
	mov.b32 	%r127, -1;
	mov.u32 	%r122, %r171;
$L__BB1_5:
	.pragma "nounroll";
	mul.wide.s32 	%rd34, %r122, 4;
	add.s64 	%rd12, %rd1, %rd34;
	ld.global.u32 	%r8, [%rd12];
	setp.ge.s32 	%p5, %r8, %r126;
	@%p5 bra 	$L__BB1_7;
	ld.global.u32 	%r127, [%rd73+-16];
	mov.u32 	%r126, %r8;
$L__BB1_7:
	add.s64 	%rd35, %rd12, %rd10;
	ld.global.u32 	%r12, [%rd35];
	setp.ge.s32 	%p6, %r12, %r126;
	@%p6 bra 	$L__BB1_9;
	ld.global.u32 	%r127, [%rd73+-12];
	mov.u32 	%r126, %r12;
$L__BB1_9:
	add.s64 	%rd36, %rd12, %rd8;
	ld.global.u32 	%r16, [%rd36];
	setp.ge.s32 	%p7, %r16, %r126;
	@%p7 bra 	$L__BB1_11;
	ld.global.u32 	%r127, [%rd73+-8];
	mov.u32 	%r126, %r16;
$L__BB1_11:
	add.s64 	%rd37, %rd12, %rd7;
	ld.global.u32 	%r20, [%rd37];
	setp.ge.s32 	%p8, %r20, %r126;
	@%p8 bra 	$L__BB1_13;
	ld.global.u32 	%r127, [%rd73+-4];
	mov.u32 	%r126, %r20;
$L__BB1_13:
	mul.wide.u32 	%rd38, %r99, 16;
	add.s64 	%rd39, %rd12, %rd38;
	ld.global.u32 	%r24, [%rd39];
	setp.ge.s32 	%p9, %r24, %r126;
	@%p9 bra 	$L__BB1_15;
	ld.global.u32 	%r127, [%rd73];
	mov.u32 	%r126, %r24;
$L__BB1_15:
	add.s64 	%rd40, %rd12, %rd6;
	ld.global.u32 	%r28, [%rd40];
	setp.ge.s32 	%p10, %r28, %r126;
	@%p10 bra 	$L__BB1_17;
	ld.global.u32 	%r127, [%rd73+4];
	mov.u32 	%r126, %r28;
$L__BB1_17:
	add.s64 	%rd41, %rd12, %rd5;
	ld.global.u32 	%r32, [%rd41];
	setp.ge.s32 	%p11, %r32, %r126;
	@%p11 bra 	$L__BB1_19;
	ld.global.u32 	%r127, [%rd73+8];
	mov.u32 	%r126, %r32;
$L__BB1_19:
	add.s64 	%rd42, %rd12, %rd4;
	ld.global.u32 	%r36, [%rd42];
	setp.ge.s32 	%p12, %r36, %r126;
	@%p12 bra 	$L__BB1_21;
	ld.global.u32 	%r127, [%rd73+12];
	mov.u32 	%r126, %r36;
$L__BB1_21:
	and.b32  	%r157, %r99, 2147483640;
	add.s32 	%r123, %r123, 8;
	shl.b32 	%r113, %r99, 3;
	add.s32 	%r122, %r122, %r113;
	add.s64 	%rd73, %rd73, 32;
	setp.ne.s32 	%p13, %r123, 0;
	@%p13 bra 	$L__BB1_5;
$L__BB1_22:
	setp.eq.s32 	%p14, %r2, 0;
	@%p14 bra 	$L__BB1_43;
	and.b32  	%r48, %r99, 3;
	setp.lt.u32 	%p15, %r2, 4;
	@%p15 bra 	$L__BB1_33;
	mad.lo.s32 	%r115, %r157, %r99, %r171;
	mul.wide.s32 	%rd43, %r115, 4;
	add.s64 	%rd14, %rd1, %rd43;
	ld.global.u32 	%r49, [%rd14];
	setp.ge.s32 	%p16, %r49, %r126;
	mul.wide.u32 	%rd44, %r157, 4;
	add.s64 	%rd15, %rd3, %rd44;
	@%p16 bra 	$L__BB1_26;
	ld.global.u32 	%r127, [%rd15];
	mov.u32 	%r126, %r49;
$L__BB1_26:
	mul.wide.u32 	%rd16, %r99, 4;
	add.s64 	%rd17, %rd14, %rd16;
	ld.global.u32 	%r53, [%rd17];
	setp.ge.s32 	%p17, %r53, %r126;
	@%p17 bra 	$L__BB1_28;
	ld.global.u32 	%r127, [%rd15+4];
	mov.u32 	%r126, %r53;
$L__BB1_28:
	add.s64 	%rd18, %rd17, %rd16;
	ld.global.u32 	%r57, [%rd18];
	setp.ge.s32 	%p18, %r57, %r126;
	@%p18 bra 	$L__BB1_30;
	ld.global.u32 	%r127, [%rd15+8];
	mov.u32 	%r126, %r57;
$L__BB1_30:
	add.s64 	%rd45, %rd18, %rd16;
	ld.global.u32 	%r61, [%rd45];
	setp.ge.s32 	%p19, %r61, %r126;
	@%p19 bra 	$L__BB1_32;
	ld.global.u32 	%r127, [%rd15+12];
	mov.u32 	%r126, %r61;
$L__BB1_32:
	add.s32 	%r157, %r157, 4;
$L__BB1_33:
	setp.eq.s32 	%p20, %r48, 0;
	@%p20 bra 	$L__BB1_43;
	setp.eq.s32 	%p21, %r48, 1;
	@%p21 bra 	$L__BB1_40;
	mad.lo.s32 	%r117, %r157, %r99, %r171;
	mul.wide.s32 	%rd46, %r117, 4;
	add.s64 	%rd19, %rd1, %rd46;
	ld.global.u32 	%r71, [%rd19];
	setp.ge.s32 	%p22, %r71, %r126;
	mul.wide.u32 	%rd47, %r157, 4;
	add.s64 	%rd20, %rd3, %rd47;
	@%p22 bra 	$L__BB1_37;
	ld.global.u32 	%r127, [%rd20];
	mov.u32 	%r126, %r71;
$L__BB1_37:
	mul.wide.u32 	%rd48, %r99, 4;
	add.s64 	%rd49, %rd19, %rd48;
	ld.global.u32 	%r75, [%rd49];
	setp.ge.s32 	%p23, %r75, %r126;
	@%p23 bra 	$L__BB1_39;
	ld.global.u32 	%r127, [%rd20+4];
	mov.u32 	%r126, %r75;
$L__BB1_39:
	add.s32 	%r157, %r157, 2;
$L__BB1_40:
	and.b32  	%r118, %r99, 1;
	setp.eq.b32 	%p24, %r118, 1;
	not.pred 	%p25, %p24;
	@%p25 bra 	$L__BB1_43;
	mad.lo.s32 	%r119, %r157, %r99, %r171;
	mul.wide.s32 	%rd50, %r119, 4;
	add.s64 	%rd51, %rd1, %rd50;
	ld.global.u32 	%r85, [%rd51];
	setp.ge.s32 	%p26, %r85, %r126;
	@%p26 bra 	$L__BB1_43;
	mul.wide.u32 	%rd52, %r157, 4;
	add.s64 	%rd53, %rd3, %rd52;
	ld.global.u32 	%r127, [%rd53];
	mov.u32 	%r126, %r85;
$L__BB1_43:
	setp.eq.s32 	%p27, %r127, -1;
	@%p27 bra 	$L__BB1_51;
	ld.param.u64 	%rd72, [closest_neighbour_param_4];
	ld.param.u64 	%rd71, [closest_neighbour_param_3];
	cvta.to.global.u64 	%rd54, %rd71;
	mul.wide.s32 	%rd55, %r171, 4;
	add.s64 	%rd56, %rd54, %rd55;
	st.global.u32 	[%rd56], %r126;
	cvta.to.global.u64 	%rd57, %rd72;
	add.s64 	%rd58, %rd57, %rd55;
	st.global.u32 	[%rd58], %r126;
$L__BB1_45:
	cvt.s64.s32 	%rd22, %r171;
	mul.wide.s32 	%rd59, %r171, 4;
	add.s64 	%rd60, %rd2, %rd59;
	ld.global.u32 	%r174, [%rd60];
	setp.eq.s32 	%p28, %r171, %r174;
	@%p28 bra 	$L__BB1_46;
	bra.uni 	$L__BB1_52;
$L__BB1_46:
	cvt.s64.s32 	%rd75, %r127;
	mul.wide.s32 	%rd63, %r127, 4;
	add.s64 	%rd64, %rd2, %rd63;
	ld.global.u32 	%r175, [%rd64];
	setp.eq.s32 	%p30, %r127, %r175;
	@%p30 bra 	$L__BB1_48;
$L__BB1_47:
	mov.u32 	%r127, %r175;
	cvt.s64.s32 	%rd75, %r127;
	mul.wide.s32 	%rd65, %r127, 4;
	add.s64 	%rd66, %rd2, %rd65;
	ld.global.u32 	%r175, [%rd66];
	setp.ne.s32 	%p31, %r127, %r175;
	@%p31 bra 	$L__BB1_47;
$L__BB1_48:
	setp.ge.s32 	%p32, %r171, %r127;
	@%p32 bra 	$L__BB1_50;
	shl.b64 	%rd69, %rd75, 2;
	add.s64 	%rd70, %rd2, %rd69;
	atom.relaxed.global.cas.b32 	%r121, [%rd70], %r127, %r171;
	setp.eq.s32 	%p34, %r127, %r121;
	@%p34 bra 	$L__BB1_51;
	bra.uni 	$L__BB1_45;
$L__BB1_50:
	shl.b64 	%rd67, %rd22, 2;
	add.s64 	%rd68, %rd2, %rd67;
	atom.relaxed.global.cas.b32 	%r120, [%rd68], %r171, %r127;
	setp.ne.s32 	%p33, %r171, %r120;
	@%p33 bra 	$L__BB1_45;
$L__BB1_51:
	ret;
$L__BB1_52:
	cvt.s64.s32 	%rd22, %r174;
	mul.wide.s32 	%rd61, %r174, 4;
	add.s64 	%rd62, %rd2, %rd61;
	ld.global.u32 	%r95, [%rd62];
	setp.eq.s32 	%p29, %r174, %r95;
	mov.u32 	%r171, %r174;
	mov.u32 	%r174, %r95;
	@%p29 bra 	$L__BB1_46;
	bra.uni 	$L__BB1_52;

}
	// .globl	unionn
.visible .entry unionn(
	.param .u64 .ptr .align 1 unionn_param_0,
	.param .u64 .ptr .align 1 unionn_param_1,
	.param .u64 .ptr .align 1 unionn_param_2,
	.param .u64 .ptr .align 1 unionn_param_3,
	.param .u64 .ptr .align 1 unionn_param_4,
	.param .u32 unionn_param_5,
	.param .u64 .ptr .align 1 unionn_param_6
)
{
	.reg .pred 	%p<9>;
	.reg .b32 	%r<26>;
	.reg .b64 	%rd<37>;

	ld.param.u64 	%rd9, [unionn_param_0];
	ld.param.u64 	%rd11, [unionn_param_1];
	ld.param.u64 	%rd12, [unionn_param_2];
	ld.param.u64 	%rd13, [unionn_param_3];
	ld.param.u64 	%rd14, [unionn_param_4];
	ld.param.u32 	%r8, [unionn_param_5];
	ld.param.u64 	%rd10, [unionn_param_6];
	cvta.to.global.u64 	%rd1, %rd14;
	cvta.to.global.u64 	%rd2, %rd12;
	cvta.to.global.u64 	%rd3, %rd13;
	cvta.to.global.u64 	%rd4, %rd11;
	mov.u32 	%r9, %ctaid.x;
	mov.u32 	%r10, %ntid.x;
	mov.u32 	%r11, %tid.x;
	mad.lo.s32 	%r1, %r9, %r10, %r11;
	setp.ge.s32 	%p1, %r1, %r8;
	@%p1 bra 	$L__BB2_9;
	cvta.to.global.u64 	%rd15, %rd9;
	mul.wide.s32 	%rd16, %r1, 4;
	add.s64 	%rd5, %rd15, %rd16;
	ld.global.u32 	%r2, [%rd5];
	mul.wide.s32 	%rd17, %r2, 4;
	add.s64 	%rd18, %rd4, %rd17;
	ld.global.u32 	%r25, [%rd18];
	cvt.s64.s32 	%rd36, %r25;
	mul.wide.s32 	%rd19, %r25, 4;
	add.s64 	%rd20, %rd4, %rd19;
	ld.global.u32 	%r24, [%rd20];
	setp.eq.s32 	%p2, %r25, %r24;
	@%p2 bra 	$L__BB2_3;
$L__BB2_2:
	mov.u32 	%r25, %r24;
	cvt.s64.s32 	%rd36, %r25;
	mul.wide.s32 	%rd21, %r25, 4;
	add.s64 	%rd22, %rd4, %rd21;
	ld.global.u32 	%r24, [%rd22];
	setp.ne.s32 	%p3, %r25, %r24;
	@%p3 bra 	$L__BB2_2;
$L__BB2_3:
	setp.ne.s32 	%p4, %r1, %r2;
	setp.eq.s32 	%p5, %r25, %r1;
	or.pred  	%p6, %p5, %p4;
	@%p6 bra 	$L__BB2_5;
	shl.b64 	%rd27, %rd36, 2;
	add.s64 	%rd28, %rd2, %rd27;
	add.s64 	%rd30, %rd2, %rd16;
	ld.global.u32 	%r16, [%rd30];
	atom.global.add.u32 	%r17, [%rd28], %r16;
	add.s64 	%rd31, %rd3, %rd16;
	ld.global.u32 	%r18, [%rd31];
	atom.global.add.u32 	%r19, [%rd28], %r18;
	add.s64 	%rd32, %rd1, %rd27;
	ld.global.u32 	%r20, [%rd31];
	atom.global.min.s32 	%r21, [%rd32], %r20;
	bra.uni 	$L__BB2_7;
$L__BB2_5:
	setp.ne.s32 	%p7, %r25, %r1;
	@%p7 bra 	$L__BB2_7;
	add.s64 	%rd24, %rd2, %rd16;
	add.s64 	%rd25, %rd3, %rd16;
	ld.global.u32 	%r12, [%rd25];
	atom.global.add.u32 	%r13, [%rd24], %r12;
	add.s64 	%rd26, %rd1, %rd16;
	ld.global.u32 	%r14, [%rd25];
	atom.global.min.s32 	%r15, [%rd26], %r14;
$L__BB2_7:
	st.global.u32 	[%rd5], %r25;
	add.s64 	%rd34, %rd4, %rd16;
	st.global.u32 	[%rd34], %r25;
	ld.global.u32 	%r22, [%rd5];
	setp.eq.s32 	%p8, %r22, 0;
	@%p8 bra 	$L__BB2_9;
	cvta.to.global.u64 	%rd35, %rd10;
	mov.b32 	%r23, 1;
	st.global.u32 	[%rd35], %r23;
$L__BB2_9:
	ret;

}
	// .globl	subtract
.visible .entry subtract(
	.param .u64 .ptr .align 1 subtract_param_0,
	.param .u64 .ptr .align 1 subtract_param_1,
	.param .u64 .ptr .align 1 subtract_param_2,
	.param .u32 subtract_param_3
)
{
	.reg .pred 	%p<3>;
	.reg .b32 	%r<10>;
	.reg .b64 	%rd<12>;

	ld.param.u64 	%rd1, [subtract_param_0];
	ld.param.u64 	%rd2, [subtract_param_1];
	ld.param.u64 	%rd3, [subtract_param_2];
	ld.param.u32 	%r2, [subtract_param_3];
	mov.u32 	%r3, %ctaid.x;
	mov.u32 	%r4, %ntid.x;
	mov.u32 	%r5, %tid.x;
	mad.lo.s32 	%r1, %r3, %r4, %r5;
	setp.ge.s32 	%p1, %r1, %r2;
	@%p1 bra 	$L__BB3_3;
	cvta.to.global.u64 	%rd4, %rd1;
	mul.wide.s32 	%rd5, %r1, 4;
	add.s64 	%rd6, %rd4, %rd5;
	ld.global.u32 	%r6, [%rd6];
	setp.ne.s32 	%p2, %r6, %r1;
	@%p2 bra 	$L__BB3_3;
	cvta.to.global.u64 	%rd7, %rd3;
	add.s64 	%rd9, %rd7, %rd5;
	ld.global.u32 	%r7, [%rd9];
	cvta.to.global.u64 	%rd10, %rd2;
	add.s64 	%rd11, %rd10, %rd5;
	ld.global.u32 	%r8, [%rd11];
	sub.s32 	%r9, %r8, %r7;
	st.global.u32 	[%rd11], %r9;
$L__BB3_3:
	ret;

}
	// .globl	transpose
.visible .entry transpose(
	.param .u64 .ptr .align 1 transpose_param_0,
	.param .u64 .ptr .align 1 transpose_param_1,
	.param .u32 transpose_param_2
)
{
	.reg .pred 	%p<3>;
	.reg .b32 	%r<26>;
	.reg .b64 	%rd<9>;
	// demoted variable
	.shared .align 4 .b8 _ZZ9transposeE1T[4224];
	ld.param.u64 	%rd1, [transpose_param_0];
	ld.param.u64 	%rd2, [transpose_param_1];
	ld.param.u32 	%r11, [transpose_param_2];
	mov.u32 	%r1, %ctaid.x;
	mov.u32 	%r2, %ntid.x;
	mov.u32 	%r3, %tid.x;
	mad.lo.s32 	%r4, %r1, %r2, %r3;
	mov.u32 	%r5, %ctaid.y;
	mov.u32 	%r6, %ntid.y;
	mov.u32 	%r7, %tid.y;
	mad.lo.s32 	%r8, %r5, %r6, %r7;
	max.s32 	%r12, %r4, %r8;
	setp.ge.s32 	%p1, %r12, %r11;
	@%p1 bra 	$L__BB4_2;
	cvta.to.global.u64 	%rd3, %rd1;
	mad.lo.s32 	%r13, %r11, %r8, %r4;
	mul.wide.s32 	%rd4, %r13, 4;
	add.s64 	%rd5, %rd3, %rd4;
	ld.global.u32 	%r14, [%rd5];
	mov.u32 	%r15, _ZZ9transposeE1T;
	mad.lo.s32 	%r16, %r7, 132, %r15;
	shl.b32 	%r17, %r3, 2;
	add.s32 	%r18, %r16, %r17;
	st.shared.u32 	[%r18], %r14;
$L__BB4_2:
	bar.sync 	0;
	mad.lo.s32 	%r9, %r5, %r2, %r3;
	mad.lo.s32 	%r10, %r1, %r6, %r7;
	max.s32 	%r19, %r9, %r10;
	setp.ge.s32 	%p2, %r19, %r11;
	@%p2 bra 	$L__BB4_4;
	mov.u32 	%r20, _ZZ9transposeE1T;
	mad.lo.s32 	%r21, %r3, 132, %r20;
	shl.b32 	%r22, %r7, 2;
	add.s32 	%r23, %r21, %r22;
	ld.shared.u32 	%r24, [%r23];
	mad.lo.s32 	%r25, %r11, %r10, %r9;
	cvta.to.global.u64 	%rd6, %rd2;
	mul.wide.s32 	%rd7, %r25, 4;
	add.s64 	%rd8, %rd6, %rd7;
	st.global.u32 	[%rd8], %r24;
$L__BB4_4:
	ret;

}
	// .globl	merge
.visible .entry merge(
	.param .u64 .ptr .align 1 merge_param_0,
	.param .u64 .ptr .align 1 merge_param_1,
	.param .u32 merge_param_2
)
{
	.reg .pred 	%p<23>;
	.reg .b32 	%r<150>;
	.reg .b64 	%rd<65>;

	ld.param.u64 	%rd13, [merge_param_0];
	ld.param.u64 	%rd14, [merge_param_1];
	ld.param.u32 	%r72, [merge_param_2];
	cvta.to.global.u64 	%rd1, %rd13;
	cvta.to.global.u64 	%rd2, %rd14;
	mov.u32 	%r73, %ctaid.x;
	mov.u32 	%r74, %ntid.x;
	mul.lo.s32 	%r1, %r73, %r74;
	mov.u32 	%r2, %tid.x;
	add.s32 	%r3, %r1, %r2;
	setp.ge.s32 	%p1, %r3, %r72;
	@%p1 bra 	$L__BB5_37;
	mul.wide.s32 	%rd15, %r3, 4;
	add.s64 	%rd16, %rd2, %rd15;
	ld.global.u32 	%r4, [%rd16];
	max.s32 	%r76, %r3, 0;
	min.s32 	%r5, %r76, %r72;
	setp.lt.s32 	%p2, %r5, 1;
	mov.b32 	%r139, 0;
	@%p2 bra 	$L__BB5_18;
	and.b32  	%r6, %r5, 3;
	setp.lt.u32 	%p3, %r5, 4;
	mov.b32 	%r139, 0;
	@%p3 bra 	$L__BB5_13;
	and.b32  	%r139, %r5, 2147483644;
	neg.s32 	%r134, %r139;
	mad.lo.s32 	%r133, %r72, 3, %r3;
	shl.b32 	%r10, %r72, 2;
	shl.b32 	%r79, %r72, 1;
	add.s32 	%r132, %r3, %r79;
	add.s32 	%r80, %r2, %r72;
	add.s32 	%r131, %r80, %r1;
	add.s64 	%rd62, %rd2, 8;
	mov.u32 	%r130, %r3;
$L__BB5_4:
	ld.global.u32 	%r18, [%rd62+-8];
	setp.eq.s32 	%p4, %r18, %r4;
	@%p4 bra 	$L__BB5_6;
	mad.lo.s32 	%r81, %r18, %r72, %r3;
	mul.wide.s32 	%rd17, %r81, 4;
	add.s64 	%rd18, %rd1, %rd17;
	ld.global.u32 	%r82, [%rd18];
	mul.wide.s32 	%rd19, %r130, 4;
	add.s64 	%rd20, %rd1, %rd19;
	ld.global.u32 	%r83, [%rd20];
	min.s32 	%r84, %r82, %r83;
	st.global.u32 	[%rd18], %r84;
$L__BB5_6:
	ld.global.u32 	%r19, [%rd62+-4];
	setp.eq.s32 	%p5, %r19, %r4;
	@%p5 bra 	$L__BB5_8;
	mad.lo.s32 	%r85, %r19, %r72, %r3;
	mul.wide.s32 	%rd21, %r85, 4;
	add.s64 	%rd22, %rd1, %rd21;
	ld.global.u32 	%r86, [%rd22];
	mul.wide.s32 	%rd23, %r131, 4;
	add.s64 	%rd24, %rd1, %rd23;
	ld.global.u32 	%r87, [%rd24];
	min.s32 	%r88, %r86, %r87;
	st.global.u32 	[%rd22], %r88;
$L__BB5_8:
	ld.global.u32 	%r20, [%rd62];
	setp.eq.s32 	%p6, %r20, %r4;
	@%p6 bra 	$L__BB5_10;
	mad.lo.s32 	%r89, %r20, %r72, %r3;
	mul.wide.s32 	%rd25, %r89, 4;
	add.s64 	%rd26, %rd1, %rd25;
	ld.global.u32 	%r90, [%rd26];
	mul.wide.s32 	%rd27, %r132, 4;
	add.s64 	%rd28, %rd1, %rd27;
	ld.global.u32 	%r91, [%rd28];
	min.s32 	%r92, %r90, %r91;
	st.global.u32 	[%rd26], %r92;
$L__BB5_10:
	ld.global.u32 	%r21, [%rd62+4];
	setp.eq.s32 	%p7, %r21, %r4;
	@%p7 bra 	$L__BB5_12;
	mad.lo.s32 	%r93, %r21, %r72, %r3;
	mul.wide.s32 	%rd29, %r93, 4;
	add.s64 	%rd30, %rd1, %rd29;
	ld.global.u32 	%r94, [%rd30];
	mul.wide.s32 	%rd31, %r133, 4;
	add.s64 	%rd32, %rd1, %rd31;
	ld.global.u32 	%r95, [%rd32];
	min.s32 	%r96, %r94, %r95;
	st.global.u32 	[%rd30], %r96;
$L__BB5_12:
	add.s32 	%r134, %r134, 4;
	add.s32 	%r133, %r133, %r10;
	add.s32 	%r132, %r132, %r10;
	add.s32 	%r131, %r131, %r10;
	add.s32 	%r130, %r130, %r10;
	add.s64 	%rd62, %rd62, 16;
	setp.ne.s32 	%p8, %r134, 0;
	@%p8 bra 	$L__BB5_4;
$L__BB5_13:
	setp.eq.s32 	%p9, %r6, 0;
	@%p9 bra 	$L__BB5_18;
	mad.lo.s32 	%r138, %r139, %r72, %r3;
	mul.wide.u32 	%rd33, %r139, 4;
	add.s64 	%rd63, %rd2, %rd33;
	neg.s32 	%r137, %r6;
	add.s32 	%r139, %r139, %r6;
$L__BB5_15:
	.pragma "nounroll";
	ld.global.u32 	%r34, [%rd63];
	setp.eq.s32 	%p10, %r34, %r4;
	@%p10 bra 	$L__BB5_17;
	mad.lo.s32 	%r97, %r34, %r72, %r3;
	mul.wide.s32 	%rd34, %r97, 4;
	add.s64 	%rd35, %rd1, %rd34;
	ld.global.u32 	%r98, [%rd35];
	mul.wide.s32 	%rd36, %r138, 4;
	add.s64 	%rd37, %rd1, %rd36;
	ld.global.u32 	%r99, [%rd37];
	min.s32 	%r100, %r98, %r99;
	st.global.u32 	[%rd35], %r100;
$L__BB5_17:
	add.s32 	%r138, %r138, %r72;
	add.s64 	%rd63, %rd63, 4;
	add.s32 	%r137, %r137, 1;
	setp.ne.s32 	%p11, %r137, 0;
	@%p11 bra 	$L__BB5_15;
$L__BB5_18:
	add.s32 	%r101, %r3, 1;
	min.s32 	%r38, %r101, %r72;
	setp.ge.s32 	%p12, %r139, %r38;
	@%p12 bra 	$L__BB5_20;
	mad.lo.s32 	%r102, %r4, %r72, %r3;
	mul.wide.s32 	%rd38, %r102, 4;
	add.s64 	%rd39, %rd1, %rd38;
	mov.b32 	%r103, 2147483647;
	st.global.u32 	[%rd39], %r103;
	mov.u32 	%r139, %r38;
$L__BB5_20:
	setp.ge.s32 	%p13, %r139, %r72;
	@%p13 bra 	$L__BB5_37;
	sub.s32 	%r104, %r72, %r139;
	and.b32  	%r40, %r104, 3;
	setp.eq.s32 	%p14, %r40, 0;
	mov.u32 	%r149, %r139;
	@%p14 bra 	$L__BB5_26;
	mad.lo.s32 	%r142, %r72, %r139, %r3;
	mul.wide.u32 	%rd40, %r139, 4;
	add.s64 	%rd64, %rd2, %rd40;
	neg.s32 	%r141, %r40;
	add.s32 	%r149, %r139, %r40;
$L__BB5_23:
	.pragma "nounroll";
	ld.global.u32 	%r46, [%rd64];
	setp.eq.s32 	%p15, %r46, %r4;
	@%p15 bra 	$L__BB5_25;
	mad.lo.s32 	%r105, %r46, %r72, %r3;
	mul.wide.s32 	%rd41, %r105, 4;
	add.s64 	%rd42, %rd1, %rd41;
	ld.global.u32 	%r106, [%rd42];
	mul.wide.s32 	%rd43, %r142, 4;
	add.s64 	%rd44, %rd1, %rd43;
	ld.global.u32 	%r107, [%rd44];
	min.s32 	%r108, %r106, %r107;
	st.global.u32 	[%rd42], %r108;
$L__BB5_25:
	add.s32 	%r142, %r142, %r72;
	add.s64 	%rd64, %rd64, 4;
	add.s32 	%r141, %r141, 1;
	setp.ne.s32 	%p16, %r141, 0;
	@%p16 bra 	$L__BB5_23;
$L__BB5_26:
	sub.s32 	%r109, %r139, %r72;
	setp.gt.u32 	%p17, %r109, -4;
	@%p17 bra 	$L__BB5_37;
	sub.s32 	%r148, %r149, %r72;
	add.s32 	%r110, %r149, 3;
	mad.lo.s32 	%r147, %r72, %r110, %r3;
	shl.b32 	%r52, %r72, 2;
	add.s32 	%r111, %r149, 2;
	mad.lo.s32 	%r146, %r72, %r111, %r3;
	mul.lo.s32 	%r112, %r149, %r72;
	add.s32 	%r113, %r112, %r72;
	add.s32 	%r145, %r3, %r113;
	add.s32 	%r144, %r3, %r112;
$L__BB5_28:
	mul.wide.u32 	%rd45, %r149, 4;
	add.s64 	%rd12, %rd2, %rd45;
	ld.global.u32 	%r62, [%rd12];
	setp.eq.s32 	%p18, %r62, %r4;
	@%p18 bra 	$L__BB5_30;
	mad.lo.s32 	%r114, %r62, %r72, %r3;
	mul.wide.s32 	%rd46, %r114, 4;
	add.s64 	%rd47, %rd1, %rd46;
	ld.global.u32 	%r115, [%rd47];
	mul.wide.s32 	%rd48, %r144, 4;
	add.s64 	%rd49, %rd1, %rd48;
	ld.global.u32 	%r116, [%rd49];
	min.s32 	%r117, %r115, %r116;
	st.global.u32 	[%rd47], %r117;
$L__BB5_30:
	ld.global.u32 	%r63, [%rd12+4];
	setp.eq.s32 	%p19, %r63, %r4;
	@%p19 bra 	$L__BB5_32;
	mad.lo.s32 	%r118, %r63, %r72, %r3;
	mul.wide.s32 	%rd50, %r118, 4;
	add.s64 	%rd51, %rd1, %rd50;
	ld.global.u32 	%r119, [%rd51];
	mul.wide.s32 	%rd52, %r145, 4;
	add.s64 	%rd53, %rd1, %rd52;
	ld.global.u32 	%r120, [%rd53];
	min.s32 	%r121, %r119, %r120;
	st.global.u32 	[%rd51], %r121;
$L__BB5_32:
	ld.global.u32 	%r64, [%rd12+8];
	setp.eq.s32 	%p20, %r64, %r4;
	@%p20 bra 	$L__BB5_34;
	mad.lo.s32 	%r122, %r64, %r72, %r3;
	mul.wide.s32 	%rd54, %r122, 4;
	add.s64 	%rd55, %rd1, %rd54;
	ld.global.u32 	%r123, [%rd55];
	mul.wide.s32 	%rd56, %r146, 4;
	add.s64 	%rd57, %rd1, %rd56;
	ld.global.u32 	%r124, [%rd57];
	min.s32 	%r125, %r123, %r124;
	st.global.u32 	[%rd55], %r125;
$L__BB5_34:
	ld.global.u32 	%r65, [%rd12+12];
	setp.eq.s32 	%p21, %r65, %r4;
	@%p21 bra 	$L__BB5_36;
	mad.lo.s32 	%r126, %r65, %r72, %r3;
	mul.wide.s32 	%rd58, %r126, 4;
	add.s64 	%rd59, %rd1, %rd58;
	ld.global.u32 	%r127, [%rd59];
	mul.wide.s32 	%rd60, %r147, 4;
	add.s64 	%rd61, %rd1, %rd60;
	ld.global.u32 	%r128, [%rd61];
	min.s32 	%r129, %r127, %r128;
	st.global.u32 	[%rd59], %r129;
$L__BB5_36:
	add.s32 	%r149, %r149, 4;
	add.s32 	%r148, %r148, 4;
	add.s32 	%r147, %r147, %r52;
	add.s32 	%r146, %r146, %r52;
	add.s32 	%r145, %r145, %r52;
	add.s32 	%r144, %r144, %r52;
	setp.ne.s32 	%p22, %r148, 0;
	@%p22 bra 	$L__BB5_28;
$L__BB5_37:
	ret;

}


// ===== COMPILED SASS (sm_100) =====

	.target	sm_100

	.elftype	@"ET_EXEC"


//--------------------- .note.nv.tkinfo           --------------------------
	.section	.note.nv.tkinfo,"",@"SHT_NOTE"
	.sectionflags	@"SHF_NOTE_NV_TKINFO"
	.tkinfo
        /*0018*/ 	.word	0x00000002
        /*0030*/ 	.string	""
        /*0030*/ 	.string	"ptxas"
        /*0030*/ 	.string	"Cuda compilation tools, release 13.0, V13.0.88"
        /*0030*/ 	.string	"Build cuda_13.0.r13.0/compiler.36424714_0"
        /*0030*/ 	.string	"-arch sm_100 -m 64 "



//--------------------- .note.nv.cuinfo           --------------------------
	.section	.note.nv.cuinfo,"",@"SHT_NOTE"
	.sectionflags	@"SHF_NOTE_NV_CUINFO"
        /*0018*/ 	.short	0x0002
        /*001a*/ 	.short	0x0064
        /*001c*/ 	.short	0x0082
	.zero		2


//--------------------- .nv.info                  --------------------------
	.section	.nv.info,"",@"SHT_CUDA_INFO"
	.align	4


	//----- nvinfo : EIATTR_REGCOUNT
	.align		4
        /*0000*/ 	.byte	0x04, 0x2f
        /*0002*/ 	.short	(.L_1 - .L_0)
	.align		4
.L_0:
        /*0004*/ 	.word	index@(set)
        /*0008*/ 	.word	0x0000000c


	//----- nvinfo : EIATTR_FRAME_SIZE
	.align		4
.L_1:
        /*000c*/ 	.byte	0x04, 0x11
        /*000e*/ 	.short	(.L_3 - .L_2)
	.align		4
.L_2:
        /*0010*/ 	.word	index@(set)
        /*0014*/ 	.word	0x00000000


	//----- nvinfo : EIATTR_REGCOUNT
	.align		4
.L_3:
        /*0018*/ 	.byte	0x04, 0x2f
        /*001a*/ 	.short	(.L_5 - .L_4)
	.align		4
.L_4:
        /*001c*/ 	.word	index@(closest_neighbour)
        /*0020*/ 	.word	0x00000015


	//----- nvinfo : EIATTR_FRAME_SIZE
	.align		4
.L_5:
        /*0024*/ 	.byte	0x04, 0x11
        /*0026*/ 	.short	(.L_7 - .L_6)
	.align		4
.L_6:
        /*0028*/ 	.word	index@(closest_neighbour)
        /*002c*/ 	.word	0x00000000


	//----- nvinfo : EIATTR_REGCOUNT
	.align		4
.L_7:
        /*0030*/ 	.byte	0x04, 0x2f
        /*0032*/ 	.short	(.L_9 - .L_8)
	.align		4
.L_8:
        /*0034*/ 	.word	index@(unionn)
        /*0038*/ 	.word	0x00000016


	//----- nvinfo : EIATTR_FRAME_SIZE
	.align		4
.L_9:
        /*003c*/ 	.byte	0x04, 0x11
        /*003e*/ 	.short	(.L_11 - .L_10)
	.align		4
.L_10:
        /*0040*/ 	.word	index@(unionn)
        /*0044*/ 	.word	0x00000000


	//----- nvinfo : EIATTR_REGCOUNT
	.align		4
.L_11:
        /*0048*/ 	.byte	0x04, 0x2f
        /*004a*/ 	.short	(.L_13 - .L_12)
	.align		4
.L_12:
        /*004c*/ 	.word	index@(subtract)
        /*0050*/ 	.word	0x0000000a


	//----- nvinfo : EIATTR_FRAME_SIZE
	.align		4
.L_13:
        /*0054*/ 	.byte	0x04, 0x11
        /*0056*/ 	.short	(.L_15 - .L_14)
	.align		4
.L_14:
        /*0058*/ 	.word	index@(subtract)
        /*005c*/ 	.word	0x00000000


	//----- nvinfo : EIATTR_REGCOUNT
	.align		4
.L_15:
        /*0060*/ 	.byte	0x04, 0x2f
        /*0062*/ 	.short	(.L_17 - .L_16)
	.align		4
.L_16:
        /*0064*/ 	.word	index@(transpose)
        /*0068*/ 	.word	0x0000000c


	//----- nvinfo : EIATTR_FRAME_SIZE
	.align		4
.L_17:
        /*006c*/ 	.byte	0x04, 0x11
        /*006e*/ 	.short	(.L_19 - .L_18)
	.align		4
.L_18:
        /*0070*/ 	.word	index@(transpose)
        /*0074*/ 	.word	0x00000000


	//----- nvinfo : EIATTR_REGCOUNT
	.align		4
.L_19:
        /*0078*/ 	.byte	0x04, 0x2f
        /*007a*/ 	.short	(.L_21 - .L_20)
	.align		4
.L_20:
        /*007c*/ 	.word	index@(merge)
        /*0080*/ 	.word	0x0000001a


	//----- nvinfo : EIATTR_FRAME_SIZE
	.align		4
.L_21:
        /*0084*/ 	.byte	0x04, 0x11
        /*0086*/ 	.short	(.L_23 - .L_22)
	.align		4
.L_22:
        /*0088*/ 	.word	index@(merge)
        /*008c*/ 	.word	0x00000000


	//----- nvinfo : EIATTR_MIN_STACK_SIZE
	.align		4
.L_23:
        /*0090*/ 	.byte	0x04, 0x12
        /*0092*/ 	.short	(.L_25 - .L_24)
	.align		4
.L_24:
        /*0094*/ 	.word	index@(merge)
        /*0098*/ 	.word	0x00000000


	//----- nvinfo : EIATTR_MIN_STACK_SIZE
	.align		4
.L_25:
        /*009c*/ 	.byte	0x04, 0x12
        /*009e*/ 	.short	(.L_27 - .L_26)
	.align		4
.L_26:
        /*00a0*/ 	.word	index@(transpose)
        /*00a4*/ 	.word	0x00000000


	//----- nvinfo : EIATTR_MIN_STACK_SIZE
	.align		4
.L_27:
        /*00a8*/ 	.byte	0x04, 0x12
        /*00aa*/ 	.short	(.L_29 - .L_28)
	.align		4
.L_28:
        /*00ac*/ 	.word	index@(subtract)
        /*00b0*/ 	.word	0x00000000


	//----- nvinfo : EIATTR_MIN_STACK_SIZE
	.align		4
.L_29:
        /*00b4*/ 	.byte	0x04, 0x12
        /*00b6*/ 	.short	(.L_31 - .L_30)
	.align		4
.L_30:
        /*00b8*/ 	.word	index@(unionn)
        /*00bc*/ 	.word	0x00000000


	//----- nvinfo : EIATTR_MIN_STACK_SIZE
	.align		4
.L_31:
        /*00c0*/ 	.byte	0x04, 0x12
        /*00c2*/ 	.short	(.L_33 - .L_32)
	.align		4
.L_32:
        /*00c4*/ 	.word	index@(closest_neighbour)
        /*00c8*/ 	.word	0x00000000


	//----- nvinfo : EIATTR_MIN_STACK_SIZE
	.align		4
.L_33:
        /*00cc*/ 	.byte	0x04, 0x12
        /*00ce*/ 	.short	(.L_35 - .L_34)
	.align		4
.L_34:
        /*00d0*/ 	.word	index@(set)
        /*00d4*/ 	.word	0x00000000
.L_35:


//--------------------- .nv.compat                --------------------------
	.section	.nv.compat,"",@"SHT_CUDA_COMPAT_INFO"
	.align	4
        /*0000*/ 	.byte	0x02, 0x09, 0x00, 0x00, 0x02, 0x02, 0x01, 0x00, 0x02, 0x05, 0x05, 0x00, 0x03, 0x07, 0x01, 0x01
        /*0010*/ 	.byte	0x02, 0x03, 0x00, 0x00, 0x02, 0x06, 0x01, 0x00, 0x04, 0x0b, 0x08, 0x00, 0x09, 0x00, 0x00, 0x00
        /*0020*/ 	.byte	0x00, 0x00, 0x00, 0x00


//--------------------- .nv.info.merge            --------------------------
	.section	.nv.info.merge,"",@"SHT_CUDA_INFO"
	.sectionflags	@""
	.align	4


	//----- nvinfo : EIATTR_CUDA_API_VERSION
	.align		4
        /*0000*/ 	.byte	0x04, 0x37
        /*0002*/ 	.short	(.L_37 - .L_36)
.L_36:
        /*0004*/ 	.word	0x00000082


	//----- nvinfo : EIATTR_KPARAM_INFO
	.align		4
.L_37:
        /*0008*/ 	.byte	0x04, 0x17
        /*000a*/ 	.short	(.L_39 - .L_38)
.L_38:
        /*000c*/ 	.word	0x00000000
        /*0010*/ 	.short	0x0002
        /*0012*/ 	.short	0x0010
        /*0014*/ 	.byte	0x00, 0xf0, 0x11, 0x00


	//----- nvinfo : EIATTR_KPARAM_INFO
	.align		4
.L_39:
        /*0018*/ 	.byte	0x04, 0x17
        /*001a*/ 	.short	(.L_41 - .L_40)
.L_40:
        /*001c*/ 	.word	0x00000000
        /*0020*/ 	.short	0x0001
        /*0022*/ 	.short	0x0008
        /*0024*/ 	.byte	0x00, 0xf5, 0x21, 0x00


	//----- nvinfo : EIATTR_KPARAM_INFO
	.align		4
.L_41:
        /*0028*/ 	.byte	0x04, 0x17
        /*002a*/ 	.short	(.L_43 - .L_42)
.L_42:
        /*002c*/ 	.word	0x00000000
        /*0030*/ 	.short	0x0000
        /*0032*/ 	.short	0x0000
        /*0034*/ 	.byte	0x00, 0xf5, 0x21, 0x00


	//----- nvinfo : EIATTR_SPARSE_MMA_MASK
	.align		4
.L_43:
        /*0038*/ 	.byte	0x03, 0x50
        /*003a*/ 	.short	0x0000


	//----- nvinfo : EIATTR_MAXREG_COUNT
	.align		4
        /*003c*/ 	.byte	0x03, 0x1b
        /*003e*/ 	.short	0x00ff


	//----- nvinfo : EIATTR_MERCURY_ISA_VERSION
	.align		4
        /*0040*/ 	.byte	0x03, 0x5f
        /*0042*/ 	.short	0x0101


	//----- nvinfo : EIATTR_VRC_CTA_INIT_COUNT
	.align		4
        /*0044*/ 	.byte	0x02, 0x4a
	.zero		1
	.zero		1


	//----- nvinfo : EIATTR_EXIT_INSTR_OFFSETS
	.align		4
        /*0048*/ 	.byte	0x04, 0x1c
        /*004a*/ 	.short	(.L_45 - .L_44)


	//   ....[0]....
.L_44:
        /*004c*/ 	.word	0x00000090


	//   ....[1]....
        /*0050*/ 	.word	0x00000800


	//   ....[2]....
        /*0054*/ 	.word	0x00000a30


	//   ....[3]....
        /*0058*/ 	.word	0x00000e20


	//----- nvinfo : EIATTR_CRS_STACK_SIZE
	.align		4
.L_45:
        /*005c*/ 	.byte	0x04, 0x1e
        /*005e*/ 	.short	(.L_47 - .L_46)
.L_46:
        /*0060*/ 	.word	0x00000000


	//----- nvinfo : EIATTR_CBANK_PARAM_SIZE
	.align		4
.L_47:
        /*0064*/ 	.byte	0x03, 0x19
        /*0066*/ 	.short	0x0014


	//----- nvinfo : EIATTR_PARAM_CBANK
	.align		4
        /*0068*/ 	.byte	0x04, 0x0a
        /*006a*/ 	.short	(.L_49 - .L_48)
	.align		4
.L_48:
        /*006c*/ 	.word	index@(.nv.constant0.merge)
        /*0070*/ 	.short	0x0380
        /*0072*/ 	.short	0x0014


	//----- nvinfo : EIATTR_SW_WAR
	.align		4
.L_49:
        /*0074*/ 	.byte	0x04, 0x36
        /*0076*/ 	.short	(.L_51 - .L_50)
.L_50:
        /*0078*/ 	.word	0x00000008
.L_51:


//--------------------- .nv.info.transpose        --------------------------
	.section	.nv.info.transpose,"",@"SHT_CUDA_INFO"
	.sectionflags	@""
	.align	4


	//----- nvinfo : EIATTR_CUDA_API_VERSION
	.align		4
        /*0000*/ 	.byte	0x04, 0x37
        /*0002*/ 	.short	(.L_53 - .L_52)
.L_52:
        /*0004*/ 	.word	0x00000082


	//----- nvinfo : EIATTR_KPARAM_INFO
	.align		4
.L_53:
        /*0008*/ 	.byte	0x04, 0x17
        /*000a*/ 	.short	(.L_55 - .L_54)
.L_54:
        /*000c*/ 	.word	0x00000000
        /*0010*/ 	.short	0x0002
        /*0012*/ 	.short	0x0010
        /*0014*/ 	.byte	0x00, 0xf0, 0x11, 0x00


	//----- nvinfo : EIATTR_KPARAM_INFO
	.align		4
.L_55:
        /*0018*/ 	.byte	0x04, 0x17
        /*001a*/ 	.short	(.L_57 - .L_56)
.L_56:
        /*001c*/ 	.word	0x00000000
        /*0020*/ 	.short	0x0001
        /*0022*/ 	.short	0x0008
        /*0024*/ 	.byte	0x00, 0xf5, 0x21, 0x00


	//----- nvinfo : EIATTR_KPARAM_INFO
	.align		4
.L_57:
        /*0028*/ 	.byte	0x04, 0x17
        /*002a*/ 	.short	(.L_59 - .L_58)
.L_58:
        /*002c*/ 	.word	0x00000000
        /*0030*/ 	.short	0x0000
        /*0032*/ 	.short	0x0000
        /*0034*/ 	.byte	0x00, 0xf5, 0x21, 0x00


	//----- nvinfo : EIATTR_SPARSE_MMA_MASK
	.align		4
.L_59:
        /*0038*/ 	.byte	0x03, 0x50
        /*003a*/ 	.short	0x0000


	//----- nvinfo : EIATTR_MAXREG_COUNT
	.align		4
        /*003c*/ 	.byte	0x03, 0x1b
        /*003e*/ 	.short	0x00ff


	//----- nvinfo : EIATTR_NUM_BARRIERS
	.align		4
        /*0040*/ 	.byte	0x02, 0x4c
        /*0042*/ 	.byte	0x01
	.zero		1


	//----- nvinfo : EIATTR_MERCURY_ISA_VERSION
	.align		4
        /*0044*/ 	.byte	0x03, 0x5f
        /*0046*/ 	.short	0x0101


	//----- nvinfo : EIATTR_VRC_CTA_INIT_COUNT
	.align		4
        /*0048*/ 	.byte	0x02, 0x4a
	.zero		1
	.zero		1


	//----- nvinfo : EIATTR_EXIT_INSTR_OFFSETS
	.align		4
        /*004c*/ 	.byte	0x04, 0x1c
        /*004e*/ 	.short	(.L_61 - .L_60)


	//   ....[0]....
.L_60:
        /*0050*/ 	.word	0x000001c0


	//   ....[1]....
        /*0054*/ 	.word	0x00000270


	//----- nvinfo : EIATTR_CBANK_PARAM_SIZE
	.align		4
.L_61:
        /*0058*/ 	.byte	0x03, 0x19
        /*005a*/ 	.short	0x0014


	//----- nvinfo : EIATTR_PARAM_CBANK
	.align		4
        /*005c*/ 	.byte	0x04, 0x0a
        /*005e*/ 	.short	(.L_63 - .L_62)
	.align		4
.L_62:
        /*0060*/ 	.word	index@(.nv.constant0.transpose)
        /*0064*/ 	.short	0x0380
        /*0066*/ 	.short	0x0014


	//----- nvinfo : EIATTR_SW_WAR
	.align		4
.L_63:
        /*0068*/ 	.byte	0x04, 0x36
        /*006a*/ 	.short	(.L_65 - .L_64)
.L_64:
        /*006c*/ 	.word	0x00000008
.L_65:


//--------------------- .nv.info.subtract         --------------------------
	.section	.nv.info.subtract,"",@"SHT_CUDA_INFO"
	.sectionflags	@""
	.align	4


	//----- nvinfo : EIATTR_CUDA_API_VERSION
	.align		4
        /*0000*/ 	.byte	0x04, 0x37
        /*0002*/ 	.short	(.L_67 - .L_66)
.L_66:
        /*0004*/ 	.word	0x00000082


	//----- nvinfo : EIATTR_KPARAM_INFO
	.align		4
.L_67:
        /*0008*/ 	.byte	0x04, 0x17
        /*000a*/ 	.short	(.L_69 - .L_68)
.L_68:
        /*000c*/ 	.word	0x00000000
        /*0010*/ 	.short	0x0003
        /*0012*/ 	.short	0x0018
        /*0014*/ 	.byte	0x00, 0xf0, 0x11, 0x00


	//----- nvinfo : EIATTR_KPARAM_INFO
	.align		4
.L_69:
        /*0018*/ 	.byte	0x04, 0x17
        /*001a*/ 	.short	(.L_71 - .L_70)
.L_70:
        /*001c*/ 	.word	0x00000000
        /*0020*/ 	.short	0x0002
        /*0022*/ 	.short	0x0010
        /*0024*/ 	.byte	0x00, 0xf5, 0x21, 0x00


	//----- nvinfo : EIATTR_KPARAM_INFO
	.align		4
.L_71:
        /*0028*/ 	.byte	0x04, 0x17
        /*002a*/ 	.short	(.L_73 - .L_72)
.L_72:
        /*002c*/ 	.word	0x00000000
        /*0030*/ 	.short	0x0001
        /*0032*/ 	.short	0x0008
        /*0034*/ 	.byte	0x00, 0xf5, 0x21, 0x00


	//----- nvinfo : EIATTR_KPARAM_INFO
	.align		4
.L_73:
        /*0038*/ 	.byte	0x04, 0x17
        /*003a*/ 	.short	(.L_75 - .L_74)
.L_74:
        /*003c*/ 	.word	0x00000000
        /*0040*/ 	.short	0x0000
        /*0042*/ 	.short	0x0000
        /*0044*/ 	.byte	0x00, 0xf5, 0x21, 0x00


	//----- nvinfo : EIATTR_SPARSE_MMA_MASK
	.align		4
.L_75:
        /*0048*/ 	.byte	0x03, 0x50
        /*004a*/ 	.short	0x0000


	//----- nvinfo : EIATTR_MAXREG_COUNT
	.align		4
        /*004c*/ 	.byte	0x03, 0x1b
        /*004e*/ 	.short	0x00ff


	//----- nvinfo : EIATTR_MERCURY_ISA_VERSION
	.align		4
        /*0050*/ 	.byte	0x03, 0x5f
        /*0052*/ 	.short	0x0101


	//----- nvinfo : EIATTR_VRC_CTA_INIT_COUNT
	.align		4
        /*0054*/ 	.byte	0x02, 0x4a
	.zero		1
	.zero		1


	//----- nvinfo : EIATTR_EXIT_INSTR_OFFSETS
	.align		4
        /*0058*/ 	.byte	0x04, 0x1c
        /*005a*/ 	.short	(.L_77 - .L_76)


	//   ....[0]....
.L_76:
        /*005c*/ 	.word	0x00000070


	//   ....[1]....
        /*0060*/ 	.word	0x000000d0


	//   ....[2]....
        /*0064*/ 	.word	0x00000160


	//----- nvinfo : EIATTR_CBANK_PARAM_SIZE
	.align		4
.L_77:
        /*0068*/ 	.byte	0x03, 0x19
        /*006a*/ 	.short	0x001c


	//----- nvinfo : EIATTR_PARAM_CBANK
	.align		4
        /*006c*/ 	.byte	0x04, 0x0a
        /*006e*/ 	.short	(.L_79 - .L_78)
	.align		4
.L_78:
        /*0070*/ 	.word	index@(.nv.constant0.subtract)
        /*0074*/ 	.short	0x0380
        /*0076*/ 	.short	0x001c


	//----- nvinfo : EIATTR_SW_WAR
	.align		4
.L_79:
        /*0078*/ 	.byte	0x04, 0x36
        /*007a*/ 	.short	(.L_81 - .L_80)
.L_80:
        /*007c*/ 	.word	0x00000008
.L_81:


//--------------------- .nv.info.unionn           --------------------------
	.section	.nv.info.unionn,"",@"SHT_CUDA_INFO"
	.sectionflags	@""
	.align	4


	//----- nvinfo : EIATTR_CUDA_API_VERSION
	.align		4
        /*0000*/ 	.byte	0x04, 0x37
        /*0002*/ 	.short	(.L_83 - .L_82)
.L_82:
        /*0004*/ 	.word	0x00000082


	//----- nvinfo : EIATTR_KPARAM_INFO
	.align		4
.L_83:
        /*0008*/ 	.byte	0x04, 0x17
        /*000a*/ 	.short	(.L_85 - .L_84)
.L_84:
        /*000c*/ 	.word	0x00000000
        /*0010*/ 	.short	0x0006
        /*0012*/ 	.short	0x0030
        /*0014*/ 	.byte	0x00, 0xf5, 0x21, 0x00


	//----- nvinfo : EIATTR_KPARAM_INFO
	.align		4
.L_85:
        /*0018*/ 	.byte	0x04, 0x17
        /*001a*/ 	.short	(.L_87 - .L_86)
.L_86:
        /*001c*/ 	.word	0x00000000
        /*0020*/ 	.short	0x0005
        /*0022*/ 	.short	0x0028
        /*0024*/ 	.byte	0x00, 0xf0, 0x11, 0x00


	//----- nvinfo : EIATTR_KPARAM_INFO
	.align		4
.L_87:
        /*0028*/ 	.byte	0x04, 0x17
        /*002a*/ 	.short	(.L_89 - .L_88)
.L_88:
        /*002c*/ 	.word	0x00000000
        /*0030*/ 	.short	0x0004
        /*0032*/ 	.short	0x0020
        /*0034*/ 	.byte	0x00, 0xf5, 0x21, 0x00


	//----- nvinfo : EIATTR_KPARAM_INFO
	.align		4
.L_89:
        /*0038*/ 	.byte	0x04, 0x17
        /*003a*/ 	.short	(.L_91 - .L_90)
.L_90:
        /*003c*/ 	.word	0x00000000
        /*0040*/ 	.short	0x0003
        /*0042*/ 	.short	0x0018
        /*0044*/ 	.byte	0x00, 0xf5, 0x21, 0x00


	//----- nvinfo : EIATTR_KPARAM_INFO
	.align		4
.L_91:
        /*0048*/ 	.byte	0x04, 0x17
        /*004a*/ 	.short	(.L_93 - .L_92)
.L_92:
        /*004c*/ 	.word	0x00000000
        /*0050*/ 	.short	0x0002
        /*0052*/ 	.short	0x0010
        /*0054*/ 	.byte	0x00, 0xf5, 0x21, 0x00


	//----- nvinfo : EIATTR_KPARAM_INFO
	.align		4
.L_93:
        /*0058*/ 	.byte	0x04, 0x17
        /*005a*/ 	.short	(.L_95 - .L_94)
.L_94:
        /*005c*/ 	.word	0x00000000
        /*0060*/ 	.short	0x0001
        /*0062*/ 	.short	0x0008
        /*0064*/ 	.byte	0x00, 0xf5, 0x21, 0x00


	//----- nvinfo : EIATTR_KPARAM_INFO
	.align		4
.L_95:
        /*0068*/ 	.byte	0x04, 0x17
        /*006a*/ 	.short	(.L_97 - .L_96)
.L_96:
        /*006c*/ 	.word	0x00000000
        /*0070*/ 	.short	0x0000
        /*0072*/ 	.short	0x0000
        /*0074*/ 	.byte	0x00, 0xf5, 0x21, 0x00


	//----- nvinfo : EIATTR_SPARSE_MMA_MASK
	.align		4
.L_97:
        /*0078*/ 	.byte	0x03, 0x50
        /*007a*/ 	.short	0x0000


	//----- nvinfo : EIATTR_MAXREG_COUNT
	.align		4
        /*007c*/ 	.byte	0x03, 0x1b
        /*007e*/ 	.short	0x00ff


	//----- nvinfo : EIATTR_MERCURY_ISA_VERSION
	.align		4
        /*0080*/ 	.byte	0x03, 0x5f
        /*0082*/ 	.short	0x0101


	//----- nvinfo : EIATTR_VRC_CTA_INIT_COUNT
	.align		4
        /*0084*/ 	.byte	0x02, 0x4a
	.zero		1
	.zero		1


	//----- nvinfo : EIATTR_EXIT_INSTR_OFFSETS
	.align		4
        /*0088*/ 	.byte	0x04, 0x1c
        /*008a*/ 	.short	(.L_99 - .L_98)


	//   ....[0]....
.L_98:
        /*008c*/ 	.word	0x00000070


	//   ....[1]....
        /*0090*/ 	.word	0x000004a0


	//   ....[2]....
        /*0094*/ 	.word	0x000004e0


	//----- nvinfo : EIATTR_CRS_STACK_SIZE
	.align		4
.L_99:
        /*0098*/ 	.byte	0x04, 0x1e
        /*009a*/ 	.short	(.L_101 - .L_100)
.L_100:
        /*009c*/ 	.word	0x00000000


	//----- nvinfo : EIATTR_CBANK_PARAM_SIZE
	.align		4
.L_101:
        /*00a0*/ 	.byte	0x03, 0x19
        /*00a2*/ 	.short	0x0038


	//----- nvinfo : EIATTR_PARAM_CBANK
	.align		4
        /*00a4*/ 	.byte	0x04, 0x0a
        /*00a6*/ 	.short	(.L_103 - .L_102)
	.align		4
.L_102:
        /*00a8*/ 	.word	index@(.nv.constant0.unionn)
        /*00ac*/ 	.short	0x0380
        /*00ae*/ 	.short	0x0038


	//----- nvinfo : EIATTR_SW_WAR
	.align		4
.L_103:
        /*00b0*/ 	.byte	0x04, 0x36
        /*00b2*/ 	.short	(.L_105 - .L_104)
.L_104:
        /*00b4*/ 	.word	0x00000008
.L_105:


//--------------------- .nv.info.closest_neighbour --------------------------
	.section	.nv.info.closest_neighbour,"",@"SHT_CUDA_INFO"
	.sectionflags	@""
	.align	4


	//----- nvinfo : EIATTR_CUDA_API_VERSION
	.align		4
        /*0000*/ 	.byte	0x04, 0x37
        /*0002*/ 	.short	(.L_107 - .L_106)
.L_106:
        /*0004*/ 	.word	0x00000082


	//----- nvinfo : EIATTR_KPARAM_INFO
	.align		4
.L_107:
        /*0008*/ 	.byte	0x04, 0x17
        /*000a*/ 	.short	(.L_109 - .L_108)
.L_108:
        /*000c*/ 	.word	0x00000000
        /*0010*/ 	.short	0x0005
        /*0012*/ 	.short	0x0028
        /*0014*/ 	.byte	0x00, 0xf0, 0x11, 0x00


	//----- nvinfo : EIATTR_KPARAM_INFO
	.align		4
.L_109:
        /*0018*/ 	.byte	0x04, 0x17
        /*001a*/ 	.short	(.L_111 - .L_110)
.L_110:
        /*001c*/ 	.word	0x00000000
        /*0020*/ 	.short	0x0004
        /*0022*/ 	.short	0x0020
        /*0024*/ 	.byte	0x00, 0xf5, 0x21, 0x00


	//----- nvinfo : EIATTR_KPARAM_INFO
	.align		4
.L_111:
        /*0028*/ 	.byte	0x04, 0x17
        /*002a*/ 	.short	(.L_113 - .L_112)
.L_112:
        /*002c*/ 	.word	0x00000000
        /*0030*/ 	.short	0x0003
        /*0032*/ 	.short	0x0018
        /*0034*/ 	.byte	0x00, 0xf5, 0x21, 0x00


	//----- nvinfo : EIATTR_KPARAM_INFO
	.align		4
.L_113:
        /*0038*/ 	.byte	0x04, 0x17
        /*003a*/ 	.short	(.L_115 - .L_114)
.L_114:
        /*003c*/ 	.word	0x00000000
        /*0040*/ 	.short	0x0002
        /*0042*/ 	.short	0x0010
        /*0044*/ 	.byte	0x00, 0xf5, 0x21, 0x00


	//----- nvinfo : EIATTR_KPARAM_INFO
	.align		4
.L_115:
        /*0048*/ 	.byte	0x04, 0x17
        /*004a*/ 	.short	(.L_117 - .L_116)
.L_116:
        /*004c*/ 	.word	0x00000000
        /*0050*/ 	.short	0x0001
        /*0052*/ 	.short	0x0008
        /*0054*/ 	.byte	0x00, 0xf5, 0x21, 0x00


	//----- nvinfo : EIATTR_KPARAM_INFO
	.align		4
.L_117:
        /*0058*/ 	.byte	0x04, 0x17
        /*005a*/ 	.short	(.L_119 - .L_118)
.L_118:
        /*005c*/ 	.word	0x00000000
        /*0060*/ 	.short	0x0000
        /*0062*/ 	.short	0x0000
        /*0064*/ 	.byte	0x00, 0xf5, 0x21, 0x00


	//----- nvinfo : EIATTR_SPARSE_MMA_MASK
	.align		4
.L_119:
        /*0068*/ 	.byte	0x03, 0x50
        /*006a*/ 	.short	0x0000


	//----- nvinfo : EIATTR_MAXREG_COUNT
	.align		4
        /*006c*/ 	.byte	0x03, 0x1b
        /*006e*/ 	.short	0x00ff


	//----- nvinfo : EIATTR_MERCURY_ISA_VERSION
	.align		4
        /*0070*/ 	.byte	0x03, 0x5f
        /*0072*/ 	.short	0x0101


	//----- nvinfo : EIATTR_VRC_CTA_INIT_COUNT
	.align		4
        /*0074*/ 	.byte	0x02, 0x4a
	.zero		1
	.zero		1


	//----- nvinfo : EIATTR_EXIT_INSTR_OFFSETS
	.align		4
        /*0078*/ 	.byte	0x04, 0x1c
        /*007a*/ 	.short	(.L_121 - .L_120)


	//   ....[0]....
.L_120:
        /*007c*/ 	.word	0x00000080


	//   ....[1]....
        /*0080*/ 	.word	0x000000e0


	//   ....[2]....
        /*0084*/ 	.word	0x00000970


	//   ....[3]....
        /*0088*/ 	.word	0x00000ce0


	//   ....[4]....
        /*008c*/ 	.word	0x00000d90


	//----- nvinfo : EIATTR_CRS_STACK_SIZE
	.align		4
.L_121:
        /*0090*/ 	.byte	0x04, 0x1e
        /*0092*/ 	.short	(.L_123 - .L_122)
.L_122:
        /*0094*/ 	.word	0x00000000


	//----- nvinfo : EIATTR_CBANK_PARAM_SIZE
	.align		4
.L_123:
        /*0098*/ 	.byte	0x03, 0x19
        /*009a*/ 	.short	0x002c


	//----- nvinfo : EIATTR_PARAM_CBANK
	.align		4
        /*009c*/ 	.byte	0x04, 0x0a
        /*009e*/ 	.short	(.L_125 - .L_124)
	.align		4
.L_124:
        /*00a0*/ 	.word	index@(.nv.constant0.closest_neighbour)
        /*00a4*/ 	.short	0x0380
        /*00a6*/ 	.short	0x002c


	//----- nvinfo : EIATTR_SW_WAR
	.align		4
.L_125:
        /*00a8*/ 	.byte	0x04, 0x36
        /*00aa*/ 	.short	(.L_127 - .L_126)
.L_126:
        /*00ac*/ 	.word	0x00000008
.L_127:


//--------------------- .nv.info.set              --------------------------
	.section	.nv.info.set,"",@"SHT_CUDA_INFO"
	.sectionflags	@""
	.align	4


	//----- nvinfo : EIATTR_CUDA_API_VERSION
	.align		4
        /*0000*/ 	.byte	0x04, 0x37
        /*0002*/ 	.short	(.L_129 - .L_128)
.L_128:
        /*0004*/ 	.word	0x00000082


	//----- nvinfo : EIATTR_KPARAM_INFO
	.align		4
.L_129:
        /*0008*/ 	.byte	0x04, 0x17
        /*000a*/ 	.short	(.L_131 - .L_130)
.L_130:
        /*000c*/ 	.word	0x00000000
        /*0010*/ 	.short	0x0003
        /*0012*/ 	.short	0x0018
        /*0014*/ 	.byte	0x00, 0xf0, 0x11, 0x00


	//----- nvinfo : EIATTR_KPARAM_INFO
	.align		4
.L_131:
        /*0018*/ 	.byte	0x04, 0x17
        /*001a*/ 	.short	(.L_133 - .L_132)
.L_132:
        /*001c*/ 	.word	0x00000000
        /*0020*/ 	.short	0x0002
        /*0022*/ 	.short	0x0010
        /*0024*/ 	.byte	0x00, 0xf5, 0x21, 0x00


	//----- nvinfo : EIATTR_KPARAM_INFO
	.align		4
.L_133:
        /*0028*/ 	.byte	0x04, 0x17
        /*002a*/ 	.short	(.L_135 - .L_134)
.L_134:
        /*002c*/ 	.word	0x00000000
        /*0030*/ 	.short	0x0001
        /*0032*/ 	.short	0x0008
        /*0034*/ 	.byte	0x00, 0xf5, 0x21, 0x00


	//----- nvinfo : EIATTR_KPARAM_INFO
	.align		4
.L_135:
        /*0038*/ 	.byte	0x04, 0x17
        /*003a*/ 	.short	(.L_137 - .L_136)
.L_136:
        /*003c*/ 	.word	0x00000000
        /*0040*/ 	.short	0x0000
        /*0042*/ 	.short	0x0000
        /*0044*/ 	.byte	0x00, 0xf5, 0x21, 0x00


	//----- nvinfo : EIATTR_SPARSE_MMA_MASK
	.align		4
.L_137:
        /*0048*/ 	.byte	0x03, 0x50
        /*004a*/ 	.short	0x0000


	//----- nvinfo : EIATTR_MAXREG_COUNT
	.align		4
        /*004c*/ 	.byte	0x03, 0x1b
        /*004e*/ 	.short	0x00ff


	//----- nvinfo : EIATTR_MERCURY_ISA_VERSION
	.align		4
        /*0050*/ 	.byte	0x03, 0x5f
        /*0052*/ 	.short	0x0101


	//----- nvinfo : EIATTR_VRC_CTA_INIT_COUNT
	.align		4
        /*0054*/ 	.byte	0x02, 0x4a
	.zero		1
	.zero		1


	//----- nvinfo : EIATTR_EXIT_INSTR_OFFSETS
	.align		4
        /*0058*/ 	.byte	0x04, 0x1c
        /*005a*/ 	.short	(.L_139 - .L_138)


	//   ....[0]....
.L_138:
        /*005c*/ 	.word	0x00000070


	//   ....[1]....
        /*0060*/ 	.word	0x00000120


	//----- nvinfo : EIATTR_CBANK_PARAM_SIZE
	.align		4
.L_139:
        /*0064*/ 	.byte	0x03, 0x19
        /*0066*/ 	.short	0x001c


	//----- nvinfo : EIATTR_PARAM_CBANK
	.align		4
        /*0068*/ 	.byte	0x04, 0x0a
        /*006a*/ 	.short	(.L_141 - .L_140)
	.align		4
.L_140:
        /*006c*/ 	.word	index@(.nv.constant0.set)
        /*0070*/ 	.short	0x0380
        /*0072*/ 	.short	0x001c


	//----- nvinfo : EIATTR_SW_WAR
	.align		4
.L_141:
        /*0074*/ 	.byte	0x04, 0x36
        /*0076*/ 	.short	(.L_143 - .L_142)
.L_142:
        /*0078*/ 	.word	0x00000008
.L_143:


//--------------------- .nv.callgraph             --------------------------
	.section	.nv.callgraph,"",@"SHT_CUDA_CALLGRAPH"
	.align	4
	.sectionentsize	8
	.align		4
        /*0000*/ 	.word	0x00000000
	.align		4
        /*0004*/ 	.word	0xffffffff
	.align		4
        /*0008*/ 	.word	0x00000000
	.align		4
        /*000c*/ 	.word	0xfffffffe
	.align		4
        /*0010*/ 	.word	0x00000000
	.align		4
        /*0014*/ 	.word	0xfffffffd
	.align		4
        /*0018*/ 	.word	0x00000000
	.align		4
        /*001c*/ 	.word	0xfffffffc


//--------------------- .text.merge               --------------------------
	.section	.text.merge,"ax",@progbits
	.align	128
        .global         merge
        .type           merge,@function
        .size           merge,(.L_x_41 - merge)
        .other          merge,@"STO_CUDA_ENTRY STV_DEFAULT"
merge:
.text.merge:
[----:B------:R-:W-:Y:S01]  /*0000*/  LDC R1, c[0x0][0x37c] ;  /* 0x0000df00ff017b82 */ /* 0x000fe20000000800 */
[----:B------:R-:W0:Y:S07]  /*0010*/  S2R R10, SR_TID.X ;  /* 0x00000000000a7919 */ /* 0x000e2e0000002100 */
[----:B------:R-:W1:Y:S01]  /*0020*/  S2UR UR4, SR_CTAID.X ;  /* 0x00000000000479c3 */ /* 0x000e620000002500 */
[----:B------:R-:W1:Y:S01]  /*0030*/  LDCU UR5, c[0x0][0x360] ;  /* 0x00006c00ff0577ac */ /* 0x000e620008000800 */
[----:B------:R-:W2:Y:S02]  /*0040*/  LDCU UR6, c[0x0][0x390] ;  /* 0x00007200ff0677ac */ /* 0x000ea40008000800 */
[----:B--2---:R-:W-:Y:S01]  /*0050*/  MOV R13, UR6 ;  /* 0x00000006000d7c02 */ /* 0x004fe20008000f00 */
[----:B-1----:R-:W-:-:S06]  /*0060*/  UIMAD UR4, UR4, UR5, URZ ;  /* 0x00000005040472a4 */ /* 0x002fcc000f8e02ff */
[----:B0-----:R-:W-:-:S05]  /*0070*/  VIADD R0, R10, UR4 ;  /* 0x000000040a007c36 */ /* 0x001fca0008000000 */
[----:B------:R-:W-:-:S13]  /*0080*/  ISETP.GE.AND P0, PT, R0, R13, PT ;  /* 0x0000000d0000720c */ /* 0x000fda0003f06270 */
[----:B------:R-:W-:Y:S05]  /*0090*/  @P0 EXIT ;  /* 0x000000000000094d */ /* 0x000fea0003800000 */
[----:B------:R-:W0:Y:S01]  /*00a0*/  LDC.64 R2, c[0x0][0x388] ;  /* 0x0000e200ff027b82 */ /* 0x000e220000000a00 */
[----:B------:R-:W1:Y:S01]  /*00b0*/  LDCU.64 UR8, c[0x0][0x358] ;  /* 0x00006b00ff0877ac */ /* 0x000e620008000a00 */
[----:B------:R-:W-:Y:S01]  /*00c0*/  VIMNMX R4, PT, PT, RZ, R0, !PT ;  /* 0x00000000ff047248 */ /* 0x000fe20007fe0100 */
[----:B------:R-:W2:Y:S01]  /*00d0*/  LDCU UR10, c[0x0][0x390] ;  /* 0x00007200ff0a77ac */ /* 0x000ea20008000800 */
[----:B------:R-:W3:Y:S01]  /*00e0*/  LDCU UR11, c[0x0][0x390] ;  /* 0x00007200ff0b77ac */ /* 0x000ee20008000800 */
[----:B0-----:R-:W-:-:S05]  /*00f0*/  IMAD.WIDE R2, R0, 0x4, R2 ;  /* 0x0000000400027825 */ /* 0x001fca00078e0202 */
[----:B-1----:R0:W5:Y:S01]  /*0100*/  LDG.E R5, desc[UR8][R2.64] ;  /* 0x0000000802057981 */ /* 0x002162000c1e1900 */
[----:B------:R-:W-:Y:S01]  /*0110*/  VIMNMX R6, PT, PT, R4, R13, PT ;  /* 0x0000000d04067248 */ /* 0x000fe20003fe0100 */
[----:B------:R-:W-:Y:S01]  /*0120*/  BSSY.RECONVERGENT B0, `(.L_x_0) ;  /* 0x0000064000007945 */ /* 0x000fe20003800200 */
[----:B------:R-:W-:Y:S02]  /*0130*/  HFMA2 R7, -RZ, RZ, 0, 0 ;  /* 0x00000000ff077431 */ /* 0x000fe400000001ff */
[----:B------:R-:W-:-:S13]  /*0140*/  ISETP.GE.AND P0, PT, R6, 0x1, PT ;  /* 0x000000010600780c */ /* 0x000fda0003f06270 */
[----:B0-23--:R-:W-:Y:S05]  /*0150*/  @!P0 BRA `(.L_x_1) ;  /* 0x0000000400808947 */ /* 0x00dfea0003800000 */
[C---:B------:R-:W-:Y:S01]  /*0160*/  ISETP.GE.U32.AND P1, PT, R6.reuse, 0x4, PT ;  /* 0x000000040600780c */ /* 0x040fe20003f26070 */
[----:B------:R-:W-:Y:S01]  /*0170*/  BSSY.RECONVERGENT B1, `(.L_x_2) ;  /* 0x0000045000017945 */ /* 0x000fe20003800200 */
[----:B------:R-:W-:Y:S01]  /*0180*/  LOP3.LUT R4, R6, 0x3, RZ, 0xc0, !PT ;  /* 0x0000000306047812 */ /* 0x000fe200078ec0ff */
[----:B------:R-:W-:-:S03]  /*0190*/  IMAD.MOV.U32 R7, RZ, RZ, RZ ;  /* 0x000000ffff077224 */ /* 0x000fc600078e00ff */
[----:B------:R-:W-:-:S07]  /*01a0*/  ISETP.NE.AND P0, PT, R4, RZ, PT ;  /* 0x000000ff0400720c */ /* 0x000fce0003f05270 */
[----:B------:R-:W-:Y:S06]  /*01b0*/  @!P1 BRA `(.L_x_3) ;  /* 0x0000000400009947 */ /* 0x000fec0003800000 */
[----:B------:R-:W0:Y:S01]  /*01c0*/  LDCU.64 UR6, c[0x0][0x388] ;  /* 0x00007100ff0677ac */ /* 0x000e220008000a00 */
[----:B------:R-:W-:Y:S01]  /*01d0*/  LOP3.LUT R7, R6, 0x7ffffffc, RZ, 0xc0, !PT ;  /* 0x7ffffffc06077812 */ /* 0x000fe200078ec0ff */
[C---:B------:R-:W-:Y:S01]  /*01e0*/  IMAD R9, R13.reuse, 0x3, R0 ;  /* 0x000000030d097824 */ /* 0x040fe200078e0200 */
[C---:B------:R-:W-:Y:S01]  /*01f0*/  IADD3 R10, PT, PT, R13.reuse, UR4, R10 ;  /* 0x000000040d0a7c10 */ /* 0x040fe2000fffe00a */
[----:B------:R-:W-:Y:S01]  /*0200*/  IMAD.MOV.U32 R8, RZ, RZ, R0 ;  /* 0x000000ffff087224 */ /* 0x000fe200078e0000 */
[----:B------:R-:W-:Y:S02]  /*0210*/  LEA R6, R13, R0, 0x1 ;  /* 0x000000000d067211 */ /* 0x000fe400078e08ff */
[----:B------:R-:W-:Y:S01]  /*0220*/  IADD3 R11, PT, PT, -R7, RZ, RZ ;  /* 0x000000ff070b7210 */ /* 0x000fe20007ffe1ff */
[----:B0-----:R-:W-:-:S04]  /*0230*/  UIADD3 UR5, UP0, UPT, UR6, 0x8, URZ ;  /* 0x0000000806057890 */ /* 0x001fc8000ff1e0ff */
[----:B------:R-:W-:Y:S02]  /*0240*/  UIADD3.X UR6, UPT, UPT, URZ, UR7, URZ, UP0, !UPT ;  /* 0x00000007ff067290 */ /* 0x000fe400087fe4ff */
[----:B------:R-:W-:-:S04]  /*0250*/  IMAD.U32 R2, RZ, RZ, UR5 ;  /* 0x00000005ff027e24 */ /* 0x000fc8000f8e00ff */
[----:B------:R-:W-:-:S07]  /*0260*/  MOV R3, UR6 ;  /* 0x0000000600037c02 */ /* 0x000fce0008000f00 */
.L_x_4:
[----:B------:R-:W2:Y:S02]  /*0270*/  LDG.E R15, desc[UR8][R2.64+-0x8] ;  /* 0xfffff808020f7981 */ /* 0x000ea4000c1e1900 */
[----:B--2--5:R-:W-:-:S13]  /*0280*/  ISETP.NE.AND P1, PT, R15, R5, PT ;  /* 0x000000050f00720c */ /* 0x024fda0003f25270 */
[----:B------:R-:W0:Y:S01]  /*0290*/  @P1 LDC.64 R12, c[0x0][0x380] ;  /* 0x0000e000ff0c1b82 */ /* 0x000e220000000a00 */
[----:B------:R-:W-:Y:S02]  /*02a0*/  @P1 IMAD R15, R15, UR10, R0 ;  /* 0x0000000a0f0f1c24 */ /* 0x000fe4000f8e0200 */
[----:B0-----:R-:W-:-:S04]  /*02b0*/  @P1 IMAD.WIDE R16, R8, 0x4, R12 ;  /* 0x0000000408101825 */ /* 0x001fc800078e020c */
[----:B------:R-:W-:Y:S02]  /*02c0*/  @P1 IMAD.WIDE R12, R15, 0x4, R12 ;  /* 0x000000040f0c1825 */ /* 0x000fe400078e020c */
[----:B------:R-:W2:Y:S04]  /*02d0*/  @P1 LDG.E R17, desc[UR8][R16.64] ;  /* 0x0000000810111981 */ /* 0x000ea8000c1e1900 */
[----:B------:R-:W2:Y:S02]  /*02e0*/  @P1 LDG.E R14, desc[UR8][R12.64] ;  /* 0x000000080c0e1981 */ /* 0x000ea4000c1e1900 */
[----:B--2---:R-:W-:-:S05]  /*02f0*/  @P1 VIMNMX R21, PT, PT, R14, R17, PT ;  /* 0x000000110e151248 */ /* 0x004fca0003fe0100 */
[----:B------:R0:W-:Y:S04]  /*0300*/  @P1 STG.E desc[UR8][R12.64], R21 ;  /* 0x000000150c001986 */ /* 0x0001e8000c101908 */
[----:B------:R-:W2:Y:S02]  /*0310*/  LDG.E R23, desc[UR8][R2.64+-0x4] ;  /* 0xfffffc0802177981 */ /* 0x000ea4000c1e1900 */
[----:B--2---:R-:W-:-:S13]  /*0320*/  ISETP.NE.AND P1, PT, R23, R5, PT ;  /* 0x000000051700720c */ /* 0x004fda0003f25270 */
[----:B------:R-:W1:Y:S08]  /*0330*/  @P1 LDC R18, c[0x0][0x390] ;  /* 0x0000e400ff121b82 */ /* 0x000e700000000800 */
[----:B------:R-:W2:Y:S01]  /*0340*/  @P1 LDC.64 R14, c[0x0][0x380] ;  /* 0x0000e000ff0e1b82 */ /* 0x000ea20000000a00 */
[----:B-1----:R-:W-:Y:S02]  /*0350*/  @P1 IMAD R23, R23, R18, R0 ;  /* 0x0000001217171224 */ /* 0x002fe400078e0200 */
[----:B--2---:R-:W-:-:S04]  /*0360*/  @P1 IMAD.WIDE R18, R10, 0x4, R14 ;  /* 0x000000040a121825 */ /* 0x004fc800078e020e */
[----:B------:R-:W-:Y:S02]  /*0370*/  @P1 IMAD.WIDE R14, R23, 0x4, R14 ;  /* 0x00000004170e1825 */ /* 0x000fe400078e020e */
[----:B------:R-:W2:Y:S04]  /*0380*/  @P1 LDG.E R19, desc[UR8][R18.64] ;  /* 0x0000000812131981 */ /* 0x000ea8000c1e1900 */
[----:B------:R-:W2:Y:S02]  /*0390*/  @P1 LDG.E R16, desc[UR8][R14.64] ;  /* 0x000000080e101981 */ /* 0x000ea4000c1e1900 */
[----:B--2---:R-:W-:-:S05]  /*03a0*/  @P1 VIMNMX R23, PT, PT, R16, R19, PT ;  /* 0x0000001310171248 */ /* 0x004fca0003fe0100 */
[----:B------:R1:W-:Y:S04]  /*03b0*/  @P1 STG.E desc[UR8][R14.64], R23 ;  /* 0x000000170e001986 */ /* 0x0003e8000c101908 */
[----:B0-----:R-:W2:Y:S02]  /*03c0*/  LDG.E R21, desc[UR8][R2.64] ;  /* 0x0000000802157981 */ /* 0x001ea4000c1e1900 */
[----:B--2---:R-:W-:-:S13]  /*03d0*/  ISETP.NE.AND P1, PT, R21, R5, PT ;  /* 0x000000051500720c */ /* 0x004fda0003f25270 */
[----:B------:R-:W0:Y:S08]  /*03e0*/  @P1 LDC R16, c[0x0][0x390] ;  /* 0x0000e400ff101b82 */ /* 0x000e300000000800 */
[----:B------:R-:W2:Y:S01]  /*03f0*/  @P1 LDC.64 R12, c[0x0][0x380] ;  /* 0x0000e000ff0c1b82 */ /* 0x000ea20000000a00 */
[----:B0-----:R-:W-:Y:S02]  /*0400*/  @P1 IMAD R21, R21, R16, R0 ;  /* 0x0000001015151224 */ /* 0x001fe400078e0200 */
[----:B--2---:R-:W-:-:S04]  /*0410*/  @P1 IMAD.WIDE R16, R6, 0x4, R12 ;  /* 0x0000000406101825 */ /* 0x004fc800078e020c */
[----:B------:R-:W-:Y:S02]  /*0420*/  @P1 IMAD.WIDE R12, R21, 0x4, R12 ;  /* 0x00000004150c1825 */ /* 0x000fe400078e020c */
[----:B------:R-:W2:Y:S04]  /*0430*/  @P1 LDG.E R17, desc[UR8][R16.64] ;  /* 0x0000000810111981 */ /* 0x000ea8000c1e1900 */
[----:B------:R-:W2:Y:S02]  /*0440*/  @P1 LDG.E R18, desc[UR8][R12.64] ;  /* 0x000000080c121981 */ /* 0x000ea4000c1e1900 */
[----:B--2---:R-:W-:-:S05]  /*0450*/  @P1 VIMNMX R21, PT, PT, R18, R17, PT ;  /* 0x0000001112151248 */ /* 0x004fca0003fe0100 */
[----:B------:R0:W-:Y:S04]  /*0460*/  @P1 STG.E desc[UR8][R12.64], R21 ;  /* 0x000000150c001986 */ /* 0x0001e8000c101908 */
[----:B-1----:R-:W2:Y:S02]  /*0470*/  LDG.E R23, desc[UR8][R2.64+0x4] ;  /* 0x0000040802177981 */ /* 0x002ea4000c1e1900 */
[----:B--2---:R-:W-:-:S13]  /*0480*/  ISETP.NE.AND P1, PT, R23, R5, PT ;  /* 0x000000051700720c */ /* 0x004fda0003f25270 */
[----:B------:R-:W1:Y:S08]  /*0490*/  @P1 LDC R18, c[0x0][0x390] ;  /* 0x0000e400ff121b82 */ /* 0x000e700000000800 */
[----:B------:R-:W2:Y:S01]  /*04a0*/  @P1 LDC.64 R14, c[0x0][0x380] ;  /* 0x0000e000ff0e1b82 */ /* 0x000ea20000000a00 */
[----:B-1----:R-:W-:Y:S02]  /*04b0*/  @P1 IMAD R23, R23, R18, R0 ;  /* 0x0000001217171224 */ /* 0x002fe400078e0200 */
[----:B--2---:R-:W-:-:S04]  /*04c0*/  @P1 IMAD.WIDE R18, R9, 0x4, R14 ;  /* 0x0000000409121825 */ /* 0x004fc800078e020e */
[----:B------:R-:W-:Y:S02]  /*04d0*/  @P1 IMAD.WIDE R14, R23, 0x4, R14 ;  /* 0x00000004170e1825 */ /* 0x000fe400078e020e */
[----:B------:R-:W2:Y:S04]  /*04e0*/  @P1 LDG.E R19, desc[UR8][R18.64] ;  /* 0x0000000812131981 */ /* 0x000ea8000c1e1900 */
[----:B------:R-:W2:Y:S01]  /*04f0*/  @P1 LDG.E R16, desc[UR8][R14.64] ;  /* 0x000000080e101981 */ /* 0x000ea2000c1e1900 */
[----:B------:R-:W-:Y:S01]  /*0500*/  VIADD R11, R11, 0x4 ;  /* 0x000000040b0b7836 */ /* 0x000fe20000000000 */
[----:B------:R-:W-:Y:S02]  /*0510*/  IADD3 R2, P2, PT, R2, 0x10, RZ ;  /* 0x0000001002027810 */ /* 0x000fe40007f5e0ff */
[----:B0-----:R-:W-:-:S03]  /*0520*/  MOV R13, UR10 ;  /* 0x0000000a000d7c02 */ /* 0x001fc60008000f00 */
[----:B------:R-:W-:Y:S01]  /*0530*/  IMAD.X R3, RZ, RZ, R3, P2 ;  /* 0x000000ffff037224 */ /* 0x000fe200010e0603 */
[C---:B------:R-:W-:Y:S01]  /*0540*/  LEA R8, R13.reuse, R8, 0x2 ;  /* 0x000000080d087211 */ /* 0x040fe200078e10ff */
[C---:B------:R-:W-:Y:S01]  /*0550*/  IMAD R10, R13.reuse, 0x4, R10 ;  /* 0x000000040d0a7824 */ /* 0x040fe200078e020a */
[C---:B------:R-:W-:Y:S01]  /*0560*/  LEA R6, R13.reuse, R6, 0x2 ;  /* 0x000000060d067211 */ /* 0x040fe200078e10ff */
[----:B------:R-:W-:Y:S01]  /*0570*/  IMAD R9, R13, 0x4, R9 ;  /* 0x000000040d097824 */ /* 0x000fe200078e0209 */
[----:B--2---:R-:W-:-:S05]  /*0580*/  @P1 VIMNMX R17, PT, PT, R16, R19, PT ;  /* 0x0000001310111248 */ /* 0x004fca0003fe0100 */
[----:B------:R0:W-:Y:S01]  /*0590*/  @P1 STG.E desc[UR8][R14.64], R17 ;  /* 0x000000110e001986 */ /* 0x0001e2000c101908 */
[----:B------:R-:W-:-:S13]  /*05a0*/  ISETP.NE.AND P1, PT, R11, RZ, PT ;  /* 0x000000ff0b00720c */ /* 0x000fda0003f25270 */
[----:B0-----:R-:W-:Y:S05]  /*05b0*/  @P1 BRA `(.L_x_4) ;  /* 0xfffffffc002c1947 */ /* 0x001fea000383ffff */
.L_x_3:
[----:B------:R-:W-:Y:S05]  /*05c0*/  BSYNC.RECONVERGENT B1 ;  /* 0x0000000000017941 */ /* 0x000fea0003800200 */
.L_x_2:
[----:B------:R-:W-:Y:S05]  /*05d0*/  @!P0 BRA `(.L_x_1) ;  /* 0x0000000000608947 */ /* 0x000fea0003800000 */
[----:B------:R-:W0:Y:S01]  /*05e0*/  LDC.64 R2, c[0x0][0x388] ;  /* 0x0000e200ff027b82 */ /* 0x000e220000000a00 */
[C---:B------:R-:W-:Y:S02]  /*05f0*/  IMAD R6, R7.reuse, R13, R0 ;  /* 0x0000000d07067224 */ /* 0x040fe400078e0200 */
[C---:B0-----:R-:W-:Y:S01]  /*0600*/  IMAD.WIDE.U32 R2, R7.reuse, 0x4, R2 ;  /* 0x0000000407027825 */ /* 0x041fe200078e0002 */
[----:B------:R-:W-:-:S03]  /*0610*/  IADD3 R7, PT, PT, R7, R4, RZ ;  /* 0x0000000407077210 */ /* 0x000fc60007ffe0ff */
[----:B------:R-:W-:Y:S01]  /*0620*/  IMAD.MOV.U32 R11, RZ, RZ, R3 ;  /* 0x000000ffff0b7224 */ /* 0x000fe200078e0003 */
[----:B------:R-:W-:Y:S01]  /*0630*/  MOV R10, R2 ;  /* 0x00000002000a7202 */ /* 0x000fe20000000f00 */
[----:B------:R-:W-:-:S07]  /*0640*/  IMAD.MOV R4, RZ, RZ, -R4 ;  /* 0x000000ffff047224 */ /* 0x000fce00078e0a04 */
.L_x_5:
[----:B------:R-:W2:Y:S02]  /*0650*/  LDG.E R13, desc[UR8][R10.64] ;  /* 0x000000080a0d7981 */ /* 0x000ea4000c1e1900 */
[----:B--2--5:R-:W-:-:S13]  /*0660*/  ISETP.NE.AND P0, PT, R13, R5, PT ;  /* 0x000000050d00720c */ /* 0x024fda0003f05270 */
[----:B0-----:R-:W0:Y:S01]  /*0670*/  @P0 LDC.64 R2, c[0x0][0x380] ;  /* 0x0000e000ff020b82 */ /* 0x001e220000000a00 */
[----:B------:R-:W-:Y:S02]  /*0680*/  @P0 IMAD R13, R13, UR11, R0 ;  /* 0x0000000b0d0d0c24 */ /* 0x000fe4000f8e0200 */
[----:B0-----:R-:W-:-:S04]  /*0690*/  @P0 IMAD.WIDE R8, R6, 0x4, R2 ;  /* 0x0000000406080825 */ /* 0x001fc800078e0202 */
[----:B------:R-:W-:Y:S02]  /*06a0*/  @P0 IMAD.WIDE R2, R13, 0x4, R2 ;  /* 0x000000040d020825 */ /* 0x000fe400078e0202 */
[----:B------:R-:W2:Y:S04]  /*06b0*/  @P0 LDG.E R9, desc[UR8][R8.64] ;  /* 0x0000000808090981 */ /* 0x000ea8000c1e1900 */
[----:B------:R-:W2:Y:S01]  /*06c0*/  @P0 LDG.E R12, desc[UR8][R2.64] ;  /* 0x00000008020c0981 */ /* 0x000ea2000c1e1900 */
[----:B------:R-:W-:Y:S01]  /*06d0*/  IADD3 R4, PT, PT, R4, 0x1, RZ ;  /* 0x0000000104047810 */ /* 0x000fe20007ffe0ff */
[----:B------:R-:W-:-:S03]  /*06e0*/  IMAD.U32 R13, RZ, RZ, UR11 ;  /* 0x0000000bff0d7e24 */ /* 0x000fc6000f8e00ff */
[----:B------:R-:W-:Y:S01]  /*06f0*/  ISETP.NE.AND P1, PT, R4, RZ, PT ;  /* 0x000000ff0400720c */ /* 0x000fe20003f25270 */
[----:B------:R-:W-:Y:S01]  /*0700*/  IMAD.IADD R6, R6, 0x1, R13 ;  /* 0x0000000106067824 */ /* 0x000fe200078e020d */
[----:B--2---:R-:W-:-:S05]  /*0710*/  @P0 VIMNMX R15, PT, PT, R12, R9, PT ;  /* 0x000000090c0f0248 */ /* 0x004fca0003fe0100 */
[----:B------:R0:W-:Y:S01]  /*0720*/  @P0 STG.E desc[UR8][R2.64], R15 ;  /* 0x0000000f02000986 */ /* 0x0001e2000c101908 */
[----:B------:R-:W-:-:S04]  /*0730*/  IADD3 R10, P0, PT, R10, 0x4, RZ ;  /* 0x000000040a0a7810 */ /* 0x000fc80007f1e0ff */
[----:B------:R-:W-:Y:S01]  /*0740*/  IADD3.X R11, PT, PT, RZ, R11, RZ, P0, !PT ;  /* 0x0000000bff0b7210 */ /* 0x000fe200007fe4ff */
[----:B------:R-:W-:Y:S08]  /*0750*/  @P1 BRA `(.L_x_5) ;  /* 0xfffffffc00bc1947 */ /* 0x000ff0000383ffff */
.L_x_1:
[----:B------:R-:W-:Y:S05]  /*0760*/  BSYNC.RECONVERGENT B0 ;  /* 0x0000000000007941 */ /* 0x000fea0003800200 */
.L_x_0:
[----:B------:R-:W-:-:S04]  /*0770*/  VIADDMNMX R4, R0, 0x1, R13, PT ;  /* 0x0000000100047846 */ /* 0x000fc8000380010d */
[----:B------:R-:W-:-:S13]  /*0780*/  ISETP.GE.AND P0, PT, R7, R4, PT ;  /* 0x000000040700720c */ /* 0x000fda0003f06270 */
[----:B0-----:R-:W0:Y:S01]  /*0790*/  @!P0 LDC.64 R2, c[0x0][0x380] ;  /* 0x0000e000ff028b82 */ /* 0x001e220000000a00 */
[----:B------:R-:W-:Y:S01]  /*07a0*/  @!P0 MOV R7, R4 ;  /* 0x0000000400078202 */ /* 0x000fe20000000f00 */
[-C--:B-----5:R-:W-:Y:S02]  /*07b0*/  @!P0 IMAD R9, R5, R13.reuse, R0 ;  /* 0x0000000d05098224 */ /* 0x0a0fe400078e0200 */
[----:B------:R-:W-:Y:S01]  /*07c0*/  @!P0 IMAD.MOV.U32 R11, RZ, RZ, 0x7fffffff ;  /* 0x7fffffffff0b8424 */ /* 0x000fe200078e00ff */
[----:B------:R-:W-:Y:S01]  /*07d0*/  ISETP.GE.AND P1, PT, R7, R13, PT ;  /* 0x0000000d0700720c */ /* 0x000fe20003f26270 */
[----:B0-----:R-:W-:-:S05]  /*07e0*/  @!P0 IMAD.WIDE R2, R9, 0x4, R2 ;  /* 0x0000000409028825 */ /* 0x001fca00078e0202 */
[----:B------:R0:W-:Y:S07]  /*07f0*/  @!P0 STG.E desc[UR8][R2.64], R11 ;  /* 0x0000000b02008986 */ /* 0x0001ee000c101908 */
[----:B------:R-:W-:Y:S05]  /*0800*/  @P1 EXIT ;  /* 0x000000000000194d */ /* 0x000fea0003800000 */
[----:B0-----:R-:W-:Y:S01]  /*0810*/  IADD3 R2, PT, PT, -R7, R13, RZ ;  /* 0x0000000d07027210 */ /* 0x001fe20007ffe1ff */
[----:B------:R-:W0:Y:S01]  /*0820*/  LDCU UR4, c[0x0][0x390] ;  /* 0x00007200ff0477ac */ /* 0x000e220008000800 */
[----:B------:R-:W-:Y:S01]  /*0830*/  BSSY.RECONVERGENT B0, `(.L_x_6) ;  /* 0x000001d000007945 */ /* 0x000fe20003800200 */
[----:B------:R-:W-:Y:S01]  /*0840*/  IMAD.MOV.U32 R11, RZ, RZ, R7 ;  /* 0x000000ffff0b7224 */ /* 0x000fe200078e0007 */
[----:B------:R-:W-:-:S13]  /*0850*/  LOP3.LUT P0, R6, R2, 0x3, RZ, 0xc0, !PT ;  /* 0x0000000302067812 */ /* 0x000fda000780c0ff */
[----:B------:R-:W-:Y:S05]  /*0860*/  @!P0 BRA `(.L_x_7) ;  /* 0x0000000000648947 */ /* 0x000fea0003800000 */
[----:B------:R-:W1:Y:S01]  /*0870*/  LDC.64 R2, c[0x0][0x388] ;  /* 0x0000e200ff027b82 */ /* 0x000e620000000a00 */
[----:B------:R-:W-:Y:S01]  /*0880*/  IADD3 R11, PT, PT, R6, R7, RZ ;  /* 0x00000007060b7210 */ /* 0x000fe20007ffe0ff */
[C---:B------:R-:W-:Y:S02]  /*0890*/  IMAD R4, R7.reuse, R13, R0 ;  /* 0x0000000d07047224 */ /* 0x040fe400078e0200 */
[----:B------:R-:W-:Y:S02]  /*08a0*/  IMAD.MOV R6, RZ, RZ, -R6 ;  /* 0x000000ffff067224 */ /* 0x000fe400078e0a06 */
[----:B-1----:R-:W-:-:S04]  /*08b0*/  IMAD.WIDE.U32 R2, R7, 0x4, R2 ;  /* 0x0000000407027825 */ /* 0x002fc800078e0002 */
[----:B------:R-:W-:Y:S01]  /*08c0*/  IMAD.MOV.U32 R17, RZ, RZ, R3 ;  /* 0x000000ffff117224 */ /* 0x000fe200078e0003 */
[----:B------:R-:W-:-:S07]  /*08d0*/  MOV R12, R2 ;  /* 0x00000002000c7202 */ /* 0x000fce0000000f00 */
.L_x_8:
[----:B------:R-:W-:-:S05]  /*08e0*/  MOV R13, R17 ;  /* 0x00000011000d7202 */ /* 0x000fca0000000f00 */
[----:B-1----:R-:W2:Y:S02]  /*08f0*/  LDG.E R15, desc[UR8][R12.64] ;  /* 0x000000080c0f7981 */ /* 0x002ea4000c1e1900 */
[----:B--2---:R-:W-:-:S13]  /*0900*/  ISETP.NE.AND P0, PT, R15, R5, PT ;  /* 0x000000050f00720c */ /* 0x004fda0003f05270 */
[----:B------:R-:W1:Y:S01]  /*0910*/  @P0 LDC.64 R2, c[0x0][0x380] ;  /* 0x0000e000ff020b82 */ /* 0x000e620000000a00 */
[----:B0-----:R-:W-:Y:S02]  /*0920*/  @P0 IMAD R15, R15, UR4, R0 ;  /* 0x000000040f0f0c24 */ /* 0x001fe4000f8e0200 */
[----:B-1----:R-:W-:-:S04]  /*0930*/  @P0 IMAD.WIDE R8, R4, 0x4, R2 ;  /* 0x0000000404080825 */ /* 0x002fc800078e0202 */
[----:B------:R-:W-:Y:S02]  /*0940*/  @P0 IMAD.WIDE R2, R15, 0x4, R2 ;  /* 0x000000040f020825 */ /* 0x000fe400078e0202 */
[----:B------:R-:W2:Y:S04]  /*0950*/  @P0 LDG.E R9, desc[UR8][R8.64] ;  /* 0x0000000808090981 */ /* 0x000ea8000c1e1900 */
[----:B------:R-:W2:Y:S01]  /*0960*/  @P0 LDG.E R10, desc[UR8][R2.64] ;  /* 0x00000008020a0981 */ /* 0x000ea2000c1e1900 */
[----:B------:R-:W-:Y:S01]  /*0970*/  VIADD R6, R6, 0x1 ;  /* 0x0000000106067836 */ /* 0x000fe20000000000 */
[----:B------:R-:W-:-:S04]  /*0980*/  MOV R13, UR4 ;  /* 0x00000004000d7c02 */ /* 0x000fc80008000f00 */
[----:B------:R-:W-:Y:S02]  /*0990*/  ISETP.NE.AND P1, PT, R6, RZ, PT ;  /* 0x000000ff0600720c */ /* 0x000fe40003f25270 */
[----:B------:R-:W-:Y:S02]  /*09a0*/  IADD3 R4, PT, PT, R4, R13, RZ ;  /* 0x0000000d04047210 */ /* 0x000fe40007ffe0ff */
[----:B--2---:R-:W-:-:S05]  /*09b0*/  @P0 VIMNMX R15, PT, PT, R10, R9, PT ;  /* 0x000000090a0f0248 */ /* 0x004fca0003fe0100 */
[----:B------:R1:W-:Y:S01]  /*09c0*/  @P0 STG.E desc[UR8][R2.64], R15 ;  /* 0x0000000f02000986 */ /* 0x0003e2000c101908 */
[----:B------:R-:W-:-:S05]  /*09d0*/  IADD3 R12, P0, PT, R12, 0x4, RZ ;  /* 0x000000040c0c7810 */ /* 0x000fca0007f1e0ff */
[----:B------:R-:W-:Y:S01]  /*09e0*/  IMAD.X R17, RZ, RZ, R17, P0 ;  /* 0x000000ffff117224 */ /* 0x000fe200000e0611 */
[----:B------:R-:W-:Y:S07]  /*09f0*/  @P1 BRA `(.L_x_8) ;  /* 0xfffffffc00b81947 */ /* 0x000fee000383ffff */
.L_x_7:
[----:B0-----:R-:W-:Y:S05]  /*0a00*/  BSYNC.RECONVERGENT B0 ;  /* 0x0000000000007941 */ /* 0x001fea0003800200 */
.L_x_6:
[----:B-1----:R-:W-:-:S05]  /*0a10*/  IMAD.IADD R2, R7, 0x1, -R13 ;  /* 0x0000000107027824 */ /* 0x002fca00078e0a0d */
[----:B------:R-:W-:-:S13]  /*0a20*/  ISETP.GT.U32.AND P0, PT, R2, -0x4, PT ;  /* 0xfffffffc0200780c */ /* 0x000fda0003f04070 */
[----:B------:R-:W-:Y:S05]  /*0a30*/  @P0 EXIT ;  /* 0x000000000000094d */ /* 0x000fea0003800000 */
[----:B------:R-:W0:Y:S01]  /*0a40*/  LDC R9, c[0x0][0x390] ;  /* 0x0000e400ff097b82 */ /* 0x000e220000000800 */
[C---:B------:R-:W-:Y:S01]  /*0a50*/  IADD3 R8, PT, PT, R11.reuse, 0x3, RZ ;  /* 0x000000030b087810 */ /* 0x040fe20007ffe0ff */
[C---:B------:R-:W-:Y:S01]  /*0a60*/  VIADD R4, R11.reuse, 0x2 ;  /* 0x000000020b047836 */ /* 0x040fe20000000000 */
[CC--:B------:R-:W-:Y:S01]  /*0a70*/  IADD3 R10, PT, PT, R11.reuse, -R13.reuse, RZ ;  /* 0x8000000d0b0a7210 */ /* 0x0c0fe20007ffe0ff */
[CC--:B------:R-:W-:Y:S02]  /*0a80*/  IMAD R7, R11.reuse, R13.reuse, R13 ;  /* 0x0000000d0b077224 */ /* 0x0c0fe400078e020d */
[-CC-:B------:R-:W-:Y:S02]  /*0a90*/  IMAD R8, R8, R13.reuse, R0.reuse ;  /* 0x0000000d08087224 */ /* 0x180fe400078e0200 */
[----:B------:R-:W1:Y:S01]  /*0aa0*/  LDC.64 R2, c[0x0][0x388] ;  /* 0x0000e200ff027b82 */ /* 0x000e620000000a00 */
[-CC-:B------:R-:W-:Y:S02]  /*0ab0*/  IMAD R4, R4, R13.reuse, R0.reuse ;  /* 0x0000000d04047224 */ /* 0x180fe400078e0200 */
[----:B------:R-:W-:-:S02]  /*0ac0*/  IMAD R12, R11, R13, R0 ;  /* 0x0000000d0b0c7224 */ /* 0x000fc400078e0200 */
[----:B------:R-:W-:-:S07]  /*0ad0*/  IMAD.IADD R14, R0, 0x1, R7 ;  /* 0x00000001000e7824 */ /* 0x000fce00078e0207 */
.L_x_9:
[----:B-1----:R-:W-:-:S05]  /*0ae0*/  IMAD.WIDE.U32 R6, R11, 0x4, R2 ;  /* 0x000000040b067825 */ /* 0x002fca00078e0002 */
[----:B------:R-:W2:Y:S02]  /*0af0*/  LDG.E R16, desc[UR8][R6.64] ;  /* 0x0000000806107981 */ /* 0x000ea4000c1e1900 */
[----:B--2---:R-:W-:-:S13]  /*0b00*/  ISETP.NE.AND P0, PT, R16, R5, PT ;  /* 0x000000051000720c */ /* 0x004fda0003f05270 */
[----:B------:R-:W1:Y:S01]  /*0b10*/  @P0 LDC.64 R18, c[0x0][0x380] ;  /* 0x0000e000ff120b82 */ /* 0x000e620000000a00 */
[----:B0-----:R-:W-:Y:S02]  /*0b20*/  @P0 IMAD R13, R16, R9, R0 ;  /* 0x00000009100d0224 */ /* 0x001fe400078e0200 */
[----:B-1----:R-:W-:-:S04]  /*0b30*/  @P0 IMAD.WIDE R16, R12, 0x4, R18 ;  /* 0x000000040c100825 */ /* 0x002fc800078e0212 */
        /* <DEDUP_REMOVED lines=27> */
[----:B------:R-:W3:Y:S02]  /*0cf0*/  LDG.E R6, desc[UR8][R6.64+0xc] ;  /* 0x00000c0806067981 */ /* 0x000ee4000c1e1900 */
[----:B---3--:R-:W-:-:S13]  /*0d00*/  ISETP.NE.AND P0, PT, R6, R5, PT ;  /* 0x000000050600720c */ /* 0x008fda0003f05270 */
[----:B-1----:R-:W0:Y:S08]  /*0d10*/  @P0 LDC R15, c[0x0][0x390] ;  /* 0x0000e400ff0f0b82 */ /* 0x002e300000000800 */
[----:B------:R-:W1:Y:S01]  /*0d20*/  @P0 LDC.64 R20, c[0x0][0x380] ;  /* 0x0000e000ff140b82 */ /* 0x000e620000000a00 */
[----:B0-----:R-:W-:Y:S02]  /*0d30*/  @P0 IMAD R15, R6, R15, R0 ;  /* 0x0000000f060f0224 */ /* 0x001fe400078e0200 */
[----:B-1----:R-:W-:-:S04]  /*0d40*/  @P0 IMAD.WIDE R22, R8, 0x4, R20 ;  /* 0x0000000408160825 */ /* 0x002fc800078e0214 */
[----:B------:R-:W-:Y:S02]  /*0d50*/  @P0 IMAD.WIDE R20, R15, 0x4, R20 ;  /* 0x000000040f140825 */ /* 0x000fe400078e0214 */
[----:B------:R-:W3:Y:S04]  /*0d60*/  @P0 LDG.E R22, desc[UR8][R22.64] ;  /* 0x0000000816160981 */ /* 0x000ee8000c1e1900 */
[----:B------:R-:W3:Y:S01]  /*0d70*/  @P0 LDG.E R15, desc[UR8][R20.64] ;  /* 0x00000008140f0981 */ /* 0x000ee2000c1e1900 */
[----:B------:R-:W-:Y:S01]  /*0d80*/  IADD3 R10, PT, PT, R10, 0x4, RZ ;  /* 0x000000040a0a7810 */ /* 0x000fe20007ffe0ff */
[----:B------:R-:W-:Y:S01]  /*0d90*/  VIADD R11, R11, 0x4 ;  /* 0x000000040b0b7836 */ /* 0x000fe20000000000 */
[C---:B------:R-:W-:Y:S01]  /*0da0*/  LEA R12, R9.reuse, R12, 0x2 ;  /* 0x0000000c090c7211 */ /* 0x040fe200078e10ff */
[C---:B------:R-:W-:Y:S01]  /*0db0*/  IMAD R14, R9.reuse, 0x4, R14 ;  /* 0x00000004090e7824 */ /* 0x040fe200078e020e */
[----:B------:R-:W-:-:S02]  /*0dc0*/  LEA R4, R9, R4, 0x2 ;  /* 0x0000000409047211 */ /* 0x000fc400078e10ff */
[----:B------:R-:W-:Y:S02]  /*0dd0*/  LEA R8, R9, R8, 0x2 ;  /* 0x0000000809087211 */ /* 0x000fe400078e10ff */
[----:B---3--:R-:W-:-:S05]  /*0de0*/  @P0 VIMNMX R15, PT, PT, R15, R22, PT ;  /* 0x000000160f0f0248 */ /* 0x008fca0003fe0100 */
[----:B------:R2:W-:Y:S01]  /*0df0*/  @P0 STG.E desc[UR8][R20.64], R15 ;  /* 0x0000000f14000986 */ /* 0x0005e2000c101908 */
[----:B------:R-:W-:-:S13]  /*0e00*/  ISETP.NE.AND P0, PT, R10, RZ, PT ;  /* 0x000000ff0a00720c */ /* 0x000fda0003f05270 */
[----:B--2---:R-:W-:Y:S05]  /*0e10*/  @P0 BRA `(.L_x_9) ;  /* 0xfffffffc00300947 */ /* 0x004fea000383ffff */
[----:B------:R-:W-:Y:S05]  /*0e20*/  EXIT ;  /* 0x000000000000794d */ /* 0x000fea0003800000 */
.L_x_10:
[----:B------:R-:W-:-:S00]  /*0e30*/  BRA `(.L_x_10) ;  /* 0xfffffffc00fc7947 */ /* 0x000fc0000383ffff */
[----:B------:R-:W-:-:S00]  /*0e40*/  NOP ;  /* 0x0000000000007918 */ /* 0x000fc00000000000 */
        /* <DEDUP_REMOVED lines=11> */
.L_x_41:


//--------------------- .text.transpose           --------------------------
	.section	.text.transpose,"ax",@progbits
	.align	128
        .global         transpose
        .type           transpose,@function
        .size           transpose,(.L_x_42 - transpose)
        .other          transpose,@"STO_CUDA_ENTRY STV_DEFAULT"
transpose:
.text.transpose:
[----:B------:R-:W-:Y:S01]  /*0000*/  LDC R1, c[0x0][0x37c] ;  /* 0x0000df00ff017b82 */ /* 0x000fe20000000800 */
[----:B------:R-:W0:Y:S07]  /*0010*/  S2R R9, SR_TID.X ;  /* 0x0000000000097919 */ /* 0x000e2e0000002100 */
[----:B------:R-:W0:Y:S01]  /*0020*/  LDC R4, c[0x0][0x360] ;  /* 0x0000d800ff047b82 */ /* 0x000e220000000800 */
[----:B------:R-:W1:Y:S01]  /*0030*/  LDCU UR8, c[0x0][0x390] ;  /* 0x00007200ff0877ac */ /* 0x000e620008000800 */
[----:B------:R-:W2:Y:S01]  /*0040*/  S2R R6, SR_TID.Y ;  /* 0x0000000000067919 */ /* 0x000ea20000002200 */
[----:B------:R-:W3:Y:S05]  /*0050*/  LDCU.64 UR4, c[0x0][0x358] ;  /* 0x00006b00ff0477ac */ /* 0x000eea0008000a00 */
[----:B------:R-:W0:Y:S08]  /*0060*/  S2UR UR6, SR_CTAID.X ;  /* 0x00000000000679c3 */ /* 0x000e300000002500 */
[----:B------:R-:W2:Y:S08]  /*0070*/  S2UR UR7, SR_CTAID.Y ;  /* 0x00000000000779c3 */ /* 0x000eb00000002600 */
[----:B------:R-:W2:Y:S01]  /*0080*/  LDC R7, c[0x0][0x364] ;  /* 0x0000d900ff077b82 */ /* 0x000ea20000000800 */
[----:B0-----:R-:W-:-:S02]  /*0090*/  IMAD R0, R4, UR6, R9 ;  /* 0x0000000604007c24 */ /* 0x001fc4000f8e0209 */
[----:B--2---:R-:W-:-:S05]  /*00a0*/  IMAD R5, R7, UR7, R6 ;  /* 0x0000000707057c24 */ /* 0x004fca000f8e0206 */
[----:B------:R-:W-:-:S04]  /*00b0*/  VIMNMX R2, PT, PT, R0, R5, !PT ;  /* 0x0000000500027248 */ /* 0x000fc80007fe0100 */
[----:B-1----:R-:W-:-:S13]  /*00c0*/  ISETP.GE.AND P0, PT, R2, UR8, PT ;  /* 0x0000000802007c0c */ /* 0x002fda000bf06270 */
[----:B------:R-:W0:Y:S01]  /*00d0*/  @!P0 LDC.64 R2, c[0x0][0x380] ;  /* 0x0000e000ff028b82 */ /* 0x000e220000000a00 */
[----:B------:R-:W-:-:S04]  /*00e0*/  @!P0 IMAD R5, R5, UR8, R0 ;  /* 0x0000000805058c24 */ /* 0x000fc8000f8e0200 */
[----:B0-----:R-:W-:-:S06]  /*00f0*/  @!P0 IMAD.WIDE R2, R5, 0x4, R2 ;  /* 0x0000000405028825 */ /* 0x001fcc00078e0202 */
[----:B---3--:R-:W2:Y:S01]  /*0100*/  @!P0 LDG.E R2, desc[UR4][R2.64] ;  /* 0x0000000402028981 */ /* 0x008ea2000c1e1900 */
[----:B------:R-:W-:Y:S01]  /*0110*/  @!P0 MOV R0, 0x400 ;  /* 0x0000040000008802 */ /* 0x000fe20000000f00 */
[----:B------:R-:W-:Y:S01]  /*0120*/  IMAD R4, R4, UR7, R9 ;  /* 0x0000000704047c24 */ /* 0x000fe2000f8e0209 */
[----:B------:R-:W0:Y:S01]  /*0130*/  @!P0 S2R R5, SR_CgaCtaId ;  /* 0x0000000000058919 */ /* 0x000e220000008800 */
[----:B------:R-:W-:Y:S01]  /*0140*/  IMAD R7, R7, UR6, R6 ;  /* 0x0000000607077c24 */ /* 0x000fe2000f8e0206 */
[----:B0-----:R-:W-:-:S04]  /*0150*/  @!P0 LEA R0, R5, R0, 0x18 ;  /* 0x0000000005008211 */ /* 0x001fc800078ec0ff */
[----:B------:R-:W-:Y:S01]  /*0160*/  VIMNMX R5, PT, PT, R4, R7, !PT ;  /* 0x0000000704057248 */ /* 0x000fe20007fe0100 */
[----:B------:R-:W-:-:S03]  /*0170*/  @!P0 IMAD R0, R6, 0x84, R0 ;  /* 0x0000008406008824 */ /* 0x000fc600078e0200 */
[----:B------:R-:W-:Y:S02]  /*0180*/  ISETP.GE.AND P1, PT, R5, UR8, PT ;  /* 0x0000000805007c0c */ /* 0x000fe4000bf26270 */
[----:B------:R-:W-:-:S05]  /*0190*/  @!P0 LEA R5, R9, R0, 0x2 ;  /* 0x0000000009058211 */ /* 0x000fca00078e10ff */
[----:B--2---:R0:W-:Y:S01]  /*01a0*/  @!P0 STS [R5], R2 ;  /* 0x0000000205008388 */ /* 0x0041e20000000800 */
[----:B------:R-:W-:Y:S06]  /*01b0*/  BAR.SYNC.DEFER_BLOCKING 0x0 ;  /* 0x0000000000007b1d */ /* 0x000fec0000010000 */
[----:B------:R-:W-:Y:S05]  /*01c0*/  @P1 EXIT ;  /* 0x000000000000194d */ /* 0x000fea0003800000 */
[----:B------:R-:W1:Y:S01]  /*01d0*/  S2R R3, SR_CgaCtaId ;  /* 0x0000000000037919 */ /* 0x000e620000008800 */
[----:B------:R-:W-:Y:S01]  /*01e0*/  MOV R0, 0x400 ;  /* 0x0000040000007802 */ /* 0x000fe20000000f00 */
[----:B------:R-:W-:-:S03]  /*01f0*/  IMAD R7, R7, UR8, R4 ;  /* 0x0000000807077c24 */ /* 0x000fc6000f8e0204 */
[----:B-1----:R-:W-:Y:S02]  /*0200*/  LEA R0, R3, R0, 0x18 ;  /* 0x0000000003007211 */ /* 0x002fe400078ec0ff */
[----:B0-----:R-:W0:Y:S03]  /*0210*/  LDC.64 R2, c[0x0][0x388] ;  /* 0x0000e200ff027b82 */ /* 0x001e260000000a00 */
[----:B------:R-:W-:-:S05]  /*0220*/  IMAD R0, R9, 0x84, R0 ;  /* 0x0000008409007824 */ /* 0x000fca00078e0200 */
[----:B------:R-:W-:-:S05]  /*0230*/  LEA R0, R6, R0, 0x2 ;  /* 0x0000000006007211 */ /* 0x000fca00078e10ff */
[----:B------:R-:W1:Y:S01]  /*0240*/  LDS R5, [R0] ;  /* 0x0000000000057984 */ /* 0x000e620000000800 */
[----:B0-----:R-:W-:-:S05]  /*0250*/  IMAD.WIDE R2, R7, 0x4, R2 ;  /* 0x0000000407027825 */ /* 0x001fca00078e0202 */
[----:B-1----:R-:W-:Y:S01]  /*0260*/  STG.E desc[UR4][R2.64], R5 ;  /* 0x0000000502007986 */ /* 0x002fe2000c101904 */
[----:B------:R-:W-:Y:S05]  /*0270*/  EXIT ;  /* 0x000000000000794d */ /* 0x000fea0003800000 */
.L_x_11:
        /* <DEDUP_REMOVED lines=16> */
.L_x_42:


//--------------------- .text.subtract            --------------------------
	.section	.text.subtract,"ax",@progbits
	.align	128
        .global         subtract
        .type           subtract,@function
        .size           subtract,(.L_x_43 - subtract)
        .other          subtract,@"STO_CUDA_ENTRY STV_DEFAULT"
subtract:
.text.subtract:
[----:B------:R-:W-:Y:S01]  /*0000*/  LDC R1, c[0x0][0x37c] ;  /* 0x0000df00ff017b82 */ /* 0x000fe20000000800 */
[----:B------:R-:W0:Y:S07]  /*0010*/  S2R R0, SR_TID.X ;  /* 0x0000000000007919 */ /* 0x000e2e0000002100 */
[----:B------:R-:W0:Y:S01]  /*0020*/  S2UR UR4, SR_CTAID.X ;  /* 0x00000000000479c3 */ /* 0x000e220000002500 */
[----:B------:R-:W1:Y:S07]  /*0030*/  LDCU UR5, c[0x0][0x398] ;  /* 0x00007300ff0577ac */ /* 0x000e6e0008000800 */
[----:B------:R-:W0:Y:S02]  /*0040*/  LDC R7, c[0x0][0x360] ;  /* 0x0000d800ff077b82 */ /* 0x000e240000000800 */
[----:B0-----:R-:W-:-:S05]  /*0050*/  IMAD R7, R7, UR4, R0 ;  /* 0x0000000407077c24 */ /* 0x001fca000f8e0200 */
[----:B-1----:R-:W-:-:S13]  /*0060*/  ISETP.GE.AND P0, PT, R7, UR5, PT ;  /* 0x0000000507007c0c */ /* 0x002fda000bf06270 */
[----:B------:R-:W-:Y:S05]  /*0070*/  @P0 EXIT ;  /* 0x000000000000094d */ /* 0x000fea0003800000 */
[----:B------:R-:W0:Y:S01]  /*0080*/  LDC.64 R2, c[0x0][0x380] ;  /* 0x0000e000ff027b82 */ /* 0x000e220000000a00 */
[----:B------:R-:W1:Y:S01]  /*0090*/  LDCU.64 UR4, c[0x0][0x358] ;  /* 0x00006b00ff0477ac */ /* 0x000e620008000a00 */
[----:B0-----:R-:W-:-:S06]  /*00a0*/  IMAD.WIDE R2, R7, 0x4, R2 ;  /* 0x0000000407027825 */ /* 0x001fcc00078e0202 */
[----:B-1----:R-:W2:Y:S02]  /*00b0*/  LDG.E R2, desc[UR4][R2.64] ;  /* 0x0000000402027981 */ /* 0x002ea4000c1e1900 */
[----:B--2---:R-:W-:-:S13]  /*00c0*/  ISETP.NE.AND P0, PT, R2, R7, PT ;  /* 0x000000070200720c */ /* 0x004fda0003f05270 */
[----:B------:R-:W-:Y:S05]  /*00d0*/  @P0 EXIT ;  /* 0x000000000000094d */ /* 0x000fea0003800000 */
[----:B------:R-:W0:Y:S08]  /*00e0*/  LDC.64 R2, c[0x0][0x390] ;  /* 0x0000e400ff027b82 */ /* 0x000e300000000a00 */
[----:B------:R-:W1:Y:S01]  /*00f0*/  LDC.64 R4, c[0x0][0x388] ;  /* 0x0000e200ff047b82 */ /* 0x000e620000000a00 */
[----:B0-----:R-:W-:-:S06]  /*0100*/  IMAD.WIDE R2, R7, 0x4, R2 ;  /* 0x0000000407027825 */ /* 0x001fcc00078e0202 */
[----:B------:R-:W2:Y:S01]  /*0110*/  LDG.E R2, desc[UR4][R2.64] ;  /* 0x0000000402027981 */ /* 0x000ea2000c1e1900 */
[----:B-1----:R-:W-:-:S05]  /*0120*/  IMAD.WIDE R4, R7, 0x4, R4 ;  /* 0x0000000407047825 */ /* 0x002fca00078e0204 */
[----:B------:R-:W2:Y:S02]  /*0130*/  LDG.E R7, desc[UR4][R4.64] ;  /* 0x0000000404077981 */ /* 0x000ea4000c1e1900 */
[----:B--2---:R-:W-:-:S05]  /*0140*/  IADD3 R7, PT, PT, -R2, R7, RZ ;  /* 0x0000000702077210 */ /* 0x004fca0007ffe1ff */
[----:B------:R-:W-:Y:S01]  /*0150*/  STG.E desc[UR4][R4.64], R7 ;  /* 0x0000000704007986 */ /* 0x000fe2000c101904 */
[----:B------:R-:W-:Y:S05]  /*0160*/  EXIT ;  /* 0x000000000000794d */ /* 0x000fea0003800000 */
.L_x_12:
        /* <DEDUP_REMOVED lines=9> */
.L_x_43:


//--------------------- .text.unionn              --------------------------
	.section	.text.unionn,"ax",@progbits
	.align	128
        .global         unionn
        .type           unionn,@function
        .size           unionn,(.L_x_44 - unionn)
        .other          unionn,@"STO_CUDA_ENTRY STV_DEFAULT"
unionn:
.text.unionn:
        /* <DEDUP_REMOVED lines=9> */
[----:B------:R-:W1:Y:S07]  /*0090*/  LDCU.64 UR4, c[0x0][0x358] ;  /* 0x00006b00ff0477ac */ /* 0x000e6e0008000a00 */
[----:B------:R-:W2:Y:S01]  /*00a0*/  LDC.64 R4, c[0x0][0x388] ;  /* 0x0000e200ff047b82 */ /* 0x000ea20000000a00 */
[----:B0-----:R-:W-:-:S05]  /*00b0*/  IMAD.WIDE R2, R0, 0x4, R2 ;  /* 0x0000000400027825 */ /* 0x001fca00078e0202 */
[----:B-1----:R-:W2:Y:S02]  /*00c0*/  LDG.E R13, desc[UR4][R2.64] ;  /* 0x00000004020d7981 */ /* 0x002ea4000c1e1900 */
[----:B--2---:R-:W-:-:S06]  /*00d0*/  IMAD.WIDE R6, R13, 0x4, R4 ;  /* 0x000000040d067825 */ /* 0x004fcc00078e0204 */
[----:B------:R-:W2:Y:S02]  /*00e0*/  LDG.E R7, desc[UR4][R6.64] ;  /* 0x0000000406077981 */ /* 0x000ea4000c1e1900 */
[----:B--2---:R-:W-:-:S06]  /*00f0*/  IMAD.WIDE R8, R7, 0x4, R4 ;  /* 0x0000000407087825 */ /* 0x004fcc00078e0204 */
[----:B------:R-:W2:Y:S01]  /*0100*/  LDG.E R8, desc[UR4][R8.64] ;  /* 0x0000000408087981 */ /* 0x000ea2000c1e1900 */
[----:B------:R-:W-:Y:S01]  /*0110*/  BSSY.RECONVERGENT B0, `(.L_x_13) ;  /* 0x000000f000007945 */ /* 0x000fe20003800200 */
[--C-:B------:R-:W-:Y:S01]  /*0120*/  SHF.R.S32.HI R11, RZ, 0x1f, R7.reuse ;  /* 0x0000001fff0b7819 */ /* 0x100fe20000011407 */
[----:B------:R-:W-:Y:S01]  /*0130*/  IMAD.MOV.U32 R10, RZ, RZ, R7 ;  /* 0x000000ffff0a7224 */ /* 0x000fe200078e0007 */
[----:B--2---:R-:W-:-:S13]  /*0140*/  ISETP.NE.AND P0, PT, R7, R8, PT ;  /* 0x000000080700720c */ /* 0x004fda0003f05270 */
[----:B------:R-:W-:Y:S05]  /*0150*/  @!P0 BRA `(.L_x_14) ;  /* 0x0000000000288947 */ /* 0x000fea0003800000 */
[----:B------:R-:W-:Y:S01]  /*0160*/  BSSY.RECONVERGENT B1, `(.L_x_15) ;  /* 0x0000007000017945 */ /* 0x000fe20003800200 */
.L_x_16:
[----:B------:R-:W-:-:S06]  /*0170*/  IMAD.WIDE R6, R8, 0x4, R4 ;  /* 0x0000000408067825 */ /* 0x000fcc00078e0204 */
[----:B------:R-:W2:Y:S01]  /*0180*/  LDG.E R7, desc[UR4][R6.64] ;  /* 0x0000000406077981 */ /* 0x000ea2000c1e1900 */
[----:B------:R-:W-:Y:S01]  /*0190*/  IMAD.MOV.U32 R10, RZ, RZ, R8 ;  /* 0x000000ffff0a7224 */ /* 0x000fe200078e0008 */
[-C--:B--2---:R-:W-:Y:S02]  /*01a0*/  ISETP.NE.AND P0, PT, R8, R7.reuse, PT ;  /* 0x000000070800720c */ /* 0x084fe40003f05270 */
[----:B------:R-:W-:-:S11]  /*01b0*/  MOV R8, R7 ;  /* 0x0000000700087202 */ /* 0x000fd60000000f00 */
[----:B------:R-:W-:Y:S05]  /*01c0*/  @P0 BRA `(.L_x_16) ;  /* 0xfffffffc00e80947 */ /* 0x000fea000383ffff */
[----:B------:R-:W-:Y:S05]  /*01d0*/  BSYNC.RECONVERGENT B1 ;  /* 0x0000000000017941 */ /* 0x000fea0003800200 */
.L_x_15:
[--C-:B------:R-:W-:Y:S01]  /*01e0*/  SHF.R.S32.HI R11, RZ, 0x1f, R10.reuse ;  /* 0x0000001fff0b7819 */ /* 0x100fe2000001140a */
[----:B------:R-:W-:-:S07]  /*01f0*/  IMAD.MOV.U32 R7, RZ, RZ, R10 ;  /* 0x000000ffff077224 */ /* 0x000fce00078e000a */
.L_x_14:
[----:B------:R-:W-:Y:S05]  /*0200*/  BSYNC.RECONVERGENT B0 ;  /* 0x0000000000007941 */ /* 0x000fea0003800200 */
.L_x_13:
[----:B------:R-:W-:Y:S01]  /*0210*/  ISETP.NE.AND P0, PT, R0, R13, PT ;  /* 0x0000000d0000720c */ /* 0x000fe20003f05270 */
[----:B------:R-:W-:Y:S03]  /*0220*/  BSSY.RECONVERGENT B0, `(.L_x_17) ;  /* 0x0000022000007945 */ /* 0x000fe60003800200 */
[----:B------:R-:W-:-:S13]  /*0230*/  ISETP.EQ.OR P0, PT, R7, R0, P0 ;  /* 0x000000000700720c */ /* 0x000fda0000702670 */
[----:B------:R-:W-:Y:S05]  /*0240*/  @P0 BRA `(.L_x_18) ;  /* 0x00000000004c0947 */ /* 0x000fea0003800000 */
[----:B------:R-:W0:Y:S01]  /*0250*/  LDC.64 R12, c[0x0][0x390] ;  /* 0x0000e400ff0c7b82 */ /* 0x000e220000000a00 */
[----:B------:R-:W1:Y:S07]  /*0260*/  LDCU.64 UR6, c[0x0][0x390] ;  /* 0x00007200ff0677ac */ /* 0x000e6e0008000a00 */
[----:B------:R-:W2:Y:S01]  /*0270*/  LDC.64 R14, c[0x0][0x398] ;  /* 0x0000e600ff0e7b82 */ /* 0x000ea20000000a00 */
[----:B0-----:R-:W-:-:S05]  /*0280*/  IMAD.WIDE R12, R0, 0x4, R12 ;  /* 0x00000004000c7825 */ /* 0x001fca00078e020c */
[----:B------:R-:W3:Y:S01]  /*0290*/  LDG.E R17, desc[UR4][R12.64] ;  /* 0x000000040c117981 */ /* 0x000ee2000c1e1900 */
[C---:B------:R-:W-:Y:S02]  /*02a0*/  SHF.L.U32 R6, R10.reuse, 0x2, RZ ;  /* 0x000000020a067819 */ /* 0x040fe400000006ff */
[----:B------:R-:W-:Y:S01]  /*02b0*/  SHF.L.U64.HI R16, R10, 0x2, R11 ;  /* 0x000000020a107819 */ /* 0x000fe2000001020b */
[----:B--2---:R-:W-:Y:S01]  /*02c0*/  IMAD.WIDE R10, R0, 0x4, R14 ;  /* 0x00000004000a7825 */ /* 0x004fe200078e020e */
[----:B-1----:R-:W-:-:S04]  /*02d0*/  IADD3 R8, P0, PT, R6, UR6, RZ ;  /* 0x0000000606087c10 */ /* 0x002fc8000ff1e0ff */
[----:B------:R-:W-:Y:S01]  /*02e0*/  IADD3.X R9, PT, PT, R16, UR7, RZ, P0, !PT ;  /* 0x0000000710097c10 */ /* 0x000fe200087fe4ff */
[----:B------:R-:W0:Y:S04]  /*02f0*/  LDCU.64 UR6, c[0x0][0x3a0] ;  /* 0x00007400ff0677ac */ /* 0x000e280008000a00 */
[----:B---3--:R1:W-:Y:S04]  /*0300*/  REDG.E.ADD.STRONG.GPU desc[UR4][R8.64], R17 ;  /* 0x000000110800798e */ /* 0x0083e8000c12e104 */
[----:B------:R-:W2:Y:S01]  /*0310*/  LDG.E R15, desc[UR4][R10.64] ;  /* 0x000000040a0f7981 */ /* 0x000ea2000c1e1900 */
[----:B0-----:R-:W-:-:S03]  /*0320*/  IADD3 R12, P0, PT, R6, UR6, RZ ;  /* 0x00000006060c7c10 */ /* 0x001fc6000ff1e0ff */
[----:B--2---:R1:W-:Y:S04]  /*0330*/  REDG.E.ADD.STRONG.GPU desc[UR4][R8.64], R15 ;  /* 0x0000000f0800798e */ /* 0x0043e8000c12e104 */
[----:B------:R-:W2:Y:S01]  /*0340*/  LDG.E R19, desc[UR4][R10.64] ;  /* 0x000000040a137981 */ /* 0x000ea2000c1e1900 */
[----:B------:R-:W-:-:S05]  /*0350*/  IADD3.X R13, PT, PT, R16, UR7, RZ, P0, !PT ;  /* 0x00000007100d7c10 */ /* 0x000fca00087fe4ff */
[----:B--2---:R1:W-:Y:S01]  /*0360*/  REDG.E.MIN.S32.STRONG.GPU desc[UR4][R12.64], R19 ;  /* 0x000000130c00798e */ /* 0x0043e2000c92e304 */
[----:B------:R-:W-:Y:S05]  /*0370*/  BRA `(.L_x_19) ;  /* 0x0000000000307947 */ /* 0x000fea0003800000 */
.L_x_18:
[----:B------:R-:W-:-:S13]  /*0380*/  ISETP.NE.AND P0, PT, R7, R0, PT ;  /* 0x000000000700720c */ /* 0x000fda0003f05270 */
[----:B------:R-:W-:Y:S05]  /*0390*/  @P0 BRA `(.L_x_19) ;  /* 0x0000000000280947 */ /* 0x000fea0003800000 */
[----:B------:R-:W0:Y:S02]  /*03a0*/  LDC.64 R8, c[0x0][0x398] ;  /* 0x0000e600ff087b82 */ /* 0x000e240000000a00 */
[----:B0-----:R-:W-:-:S06]  /*03b0*/  IMAD.WIDE R12, R0, 0x4, R8 ;  /* 0x00000004000c7825 */ /* 0x001fcc00078e0208 */
[----:B------:R-:W0:Y:S01]  /*03c0*/  LDC.64 R8, c[0x0][0x390] ;  /* 0x0000e400ff087b82 */ /* 0x000e220000000a00 */
[----:B------:R-:W2:Y:S01]  /*03d0*/  LDG.E R15, desc[UR4][R12.64] ;  /* 0x000000040c0f7981 */ /* 0x000ea2000c1e1900 */
[----:B0-----:R-:W-:-:S06]  /*03e0*/  IMAD.WIDE R10, R0, 0x4, R8 ;  /* 0x00000004000a7825 */ /* 0x001fcc00078e0208 */
[----:B------:R-:W0:Y:S01]  /*03f0*/  LDC.64 R8, c[0x0][0x3a0] ;  /* 0x0000e800ff087b82 */ /* 0x000e220000000a00 */
[----:B--2---:R2:W-:Y:S04]  /*0400*/  REDG.E.ADD.STRONG.GPU desc[UR4][R10.64], R15 ;  /* 0x0000000f0a00798e */ /* 0x0045e8000c12e104 */
[----:B------:R-:W3:Y:S01]  /*0410*/  LDG.E R17, desc[UR4][R12.64] ;  /* 0x000000040c117981 */ /* 0x000ee2000c1e1900 */
[----:B0-----:R-:W-:-:S05]  /*0420*/  IMAD.WIDE R8, R0, 0x4, R8 ;  /* 0x0000000400087825 */ /* 0x001fca00078e0208 */
[----:B---3--:R2:W-:Y:S02]  /*0430*/  REDG.E.MIN.S32.STRONG.GPU desc[UR4][R8.64], R17 ;  /* 0x000000110800798e */ /* 0x0085e4000c92e304 */
.L_x_19:
[----:B------:R-:W-:Y:S05]  /*0440*/  BSYNC.RECONVERGENT B0 ;  /* 0x0000000000007941 */ /* 0x000fea0003800200 */
.L_x_17:
[----:B------:R-:W-:Y:S01]  /*0450*/  IMAD.WIDE R4, R0, 0x4, R4 ;  /* 0x0000000400047825 */ /* 0x000fe200078e0204 */
[----:B------:R0:W-:Y:S04]  /*0460*/  STG.E desc[UR4][R2.64], R7 ;  /* 0x0000000702007986 */ /* 0x0001e8000c101904 */
[----:B------:R0:W-:Y:S04]  /*0470*/  STG.E desc[UR4][R4.64], R7 ;  /* 0x0000000704007986 */ /* 0x0001e8000c101904 */
[----:B------:R-:W3:Y:S02]  /*0480*/  LDG.E R0, desc[UR4][R2.64] ;  /* 0x0000000402007981 */ /* 0x000ee4000c1e1900 */
[----:B---3--:R-:W-:-:S13]  /*0490*/  ISETP.NE.AND P0, PT, R0, RZ, PT ;  /* 0x000000ff0000720c */ /* 0x008fda0003f05270 */
[----:B0-----:R-:W-:Y:S05]  /*04a0*/  @!P0 EXIT ;  /* 0x000000000000894d */ /* 0x001fea0003800000 */
[----:B------:R-:W0:Y:S01]  /*04b0*/  LDC.64 R2, c[0x0][0x3b0] ;  /* 0x0000ec00ff027b82 */ /* 0x000e220000000a00 */
[----:B------:R-:W-:-:S05]  /*04c0*/  IMAD.MOV.U32 R5, RZ, RZ, 0x1 ;  /* 0x00000001ff057424 */ /* 0x000fca00078e00ff */
[----:B0-----:R-:W-:Y:S01]  /*04d0*/  STG.E desc[UR4][R2.64], R5 ;  /* 0x0000000502007986 */ /* 0x001fe2000c101904 */
[----:B------:R-:W-:Y:S05]  /*04e0*/  EXIT ;  /* 0x000000000000794d */ /* 0x000fea0003800000 */
.L_x_20:
        /* <DEDUP_REMOVED lines=9> */
.L_x_44:


//--------------------- .text.closest_neighbour   --------------------------
	.section	.text.closest_neighbour,"ax",@progbits
	.align	128
        .global         closest_neighbour
        .type           closest_neighbour,@function
        .size           closest_neighbour,(.L_x_45 - closest_neighbour)
        .other          closest_neighbour,@"STO_CUDA_ENTRY STV_DEFAULT"
closest_neighbour:
.text.closest_neighbour:
[----:B------:R-:W-:Y:S01]  /*0000*/  LDC R1, c[0x0][0x37c] ;  /* 0x0000df00ff017b82 */ /* 0x000fe20000000800 */
[----:B------:R-:W0:Y:S07]  /*0010*/  S2R R0, SR_TID.X ;  /* 0x0000000000007919 */ /* 0x000e2e0000002100 */
[----:B------:R-:W0:Y:S01]  /*0020*/  S2UR UR4, SR_CTAID.X ;  /* 0x00000000000479c3 */ /* 0x000e220000002500 */
[----:B------:R-:W1:Y:S07]  /*0030*/  LDCU UR5, c[0x0][0x3a8] ;  /* 0x00007500ff0577ac */ /* 0x000e6e0008000800 */
[----:B------:R-:W0:Y:S02]  /*0040*/  LDC R3, c[0x0][0x360] ;  /* 0x0000d800ff037b82 */ /* 0x000e240000000800 */
[----:B0-----:R-:W-:-:S02]  /*0050*/  IMAD R3, R3, UR4, R0 ;  /* 0x0000000403037c24 */ /* 0x001fc4000f8e0200 */
[----:B-1----:R-:W-:-:S05]  /*0060*/  IMAD.U32 R0, RZ, RZ, UR5 ;  /* 0x00000005ff007e24 */ /* 0x002fca000f8e00ff */
[----:B------:R-:W-:-:S13]  /*0070*/  ISETP.GE.AND P0, PT, R3, R0, PT ;  /* 0x000000000300720c */ /* 0x000fda0003f06270 */
[----:B------:R-:W-:Y:S05]  /*0080*/  @P0 EXIT ;  /* 0x000000000000094d */ /* 0x000fea0003800000 */
[----:B------:R-:W0:Y:S01]  /*0090*/  LDC.64 R4, c[0x0][0x388] ;  /* 0x0000e200ff047b82 */ /* 0x000e220000000a00 */
[----:B------:R-:W1:Y:S01]  /*00a0*/  LDCU.64 UR6, c[0x0][0x358] ;  /* 0x00006b00ff0677ac */ /* 0x000e620008000a00 */
[----:B0-----:R-:W-:-:S06]  /*00b0*/  IMAD.WIDE R4, R3, 0x4, R4 ;  /* 0x0000000403047825 */ /* 0x001fcc00078e0204 */
[----:B-1----:R-:W2:Y:S02]  /*00c0*/  LDG.E R4, desc[UR6][R4.64] ;  /* 0x0000000604047981 */ /* 0x002ea4000c1e1900 */
[----:B--2---:R-:W-:-:S13]  /*00d0*/  ISETP.NE.AND P0, PT, R4, R3, PT ;  /* 0x000000030400720c */ /* 0x004fda0003f05270 */
[----:B------:R-:W-:Y:S05]  /*00e0*/  @P0 EXIT ;  /* 0x000000000000094d */ /* 0x000fea0003800000 */
[----:B------:R-:W-:Y:S01]  /*00f0*/  ISETP.GE.AND P0, PT, R0, 0x1, PT ;  /* 0x000000010000780c */ /* 0x000fe20003f06270 */
[----:B------:R-:W-:Y:S01]  /*0100*/  IMAD.MOV.U32 R4, RZ, RZ, 0x7fffffff ;  /* 0x7fffffffff047424 */ /* 0x000fe200078e00ff */
[----:B------:R-:W-:-:S11]  /*0110*/  MOV R2, 0xffffffff ;  /* 0xffffffff00027802 */ /* 0x000fd60000000f00 */
[----:B------:R-:W-:Y:S05]  /*0120*/  @!P0 BRA `(.L_x_21) ;  /* 0x00000008000c8947 */ /* 0x000fea0003800000 */
[C---:B------:R-:W-:Y:S01]  /*0130*/  ISETP.GE.U32.AND P0, PT, R0.reuse, 0x8, PT ;  /* 0x000000080000780c */ /* 0x040fe20003f06070 */
[----:B------:R-:W-:Y:S01]  /*0140*/  IMAD.MOV.U32 R4, RZ, RZ, 0x7fffffff ;  /* 0x7fffffffff047424 */ /* 0x000fe200078e00ff */
[----:B------:R-:W-:Y:S01]  /*0150*/  LOP3.LUT R18, R0, 0x7, RZ, 0xc0, !PT ;  /* 0x0000000700127812 */ /* 0x000fe200078ec0ff */
[----:B------:R-:W-:Y:S01]  /*0160*/  IMAD.MOV.U32 R5, RZ, RZ, RZ ;  /* 0x000000ffff057224 */ /* 0x000fe200078e00ff */
[----:B------:R-:W-:-:S09]  /*0170*/  MOV R2, 0xffffffff ;  /* 0xffffffff00027802 */ /* 0x000fd20000000f00 */
[----:B------:R-:W-:Y:S05]  /*0180*/  @!P0 BRA `(.L_x_22) ;  /* 0x0000000000f48947 */ /* 0x000fea0003800000 */
[----:B------:R-:W0:Y:S01]  /*0190*/  LDCU.64 UR4, c[0x0][0x388] ;  /* 0x00007100ff0477ac */ /* 0x000e220008000a00 */
[----:B------:R-:W-:Y:S01]  /*01a0*/  LOP3.LUT R10, R0, 0x7ffffff8, RZ, 0xc0, !PT ;  /* 0x7ffffff8000a7812 */ /* 0x000fe200078ec0ff */
[----:B------:R-:W-:Y:S01]  /*01b0*/  IMAD.MOV.U32 R4, RZ, RZ, 0x7fffffff ;  /* 0x7fffffffff047424 */ /* 0x000fe200078e00ff */
[----:B------:R-:W-:Y:S01]  /*01c0*/  MOV R2, 0xffffffff ;  /* 0xffffffff00027802 */ /* 0x000fe20000000f00 */
[----:B------:R-:W-:Y:S02]  /*01d0*/  IMAD.MOV.U32 R11, RZ, RZ, R3 ;  /* 0x000000ffff0b7224 */ /* 0x000fe400078e0003 */
[----:B------:R-:W-:Y:S01]  /*01e0*/  IMAD.MOV R5, RZ, RZ, -R10 ;  /* 0x000000ffff057224 */ /* 0x000fe200078e0a0a */
[----:B0-----:R-:W-:-:S04]  /*01f0*/  UIADD3 UR4, UP0, UPT, UR4, 0x10, URZ ;  /* 0x0000001004047890 */ /* 0x001fc8000ff1e0ff */
[----:B------:R-:W-:Y:S02]  /*0200*/  UIADD3.X UR5, UPT, UPT, URZ, UR5, URZ, UP0, !UPT ;  /* 0x00000005ff057290 */ /* 0x000fe400087fe4ff */
[----:B------:R-:W-:-:S04]  /*0210*/  IMAD.U32 R12, RZ, RZ, UR4 ;  /* 0x00000004ff0c7e24 */ /* 0x000fc8000f8e00ff */
[----:B------:R-:W-:-:S07]  /*0220*/  MOV R13, UR5 ;  /* 0x00000005000d7c02 */ /* 0x000fce0008000f00 */
.L_x_23:
[----:B0-----:R-:W0:Y:S08]  /*0230*/  LDC.64 R6, c[0x0][0x380] ;  /* 0x0000e000ff067b82 */ /* 0x001e300000000a00 */
[----:B------:R-:W1:Y:S01]  /*0240*/  LDC R0, c[0x0][0x3a8] ;  /* 0x0000ea00ff007b82 */ /* 0x000e620000000800 */
[----:B0-----:R-:W-:-:S05]  /*0250*/  IMAD.WIDE R6, R11, 0x4, R6 ;  /* 0x000000040b067825 */ /* 0x001fca00078e0206 */
[----:B------:R-:W2:Y:S01]  /*0260*/  LDG.E R15, desc[UR6][R6.64] ;  /* 0x00000006060f7981 */ /* 0x000ea2000c1e1900 */
[----:B-1----:R-:W-:-:S05]  /*0270*/  IMAD.WIDE.U32 R8, R0, 0x4, R6 ;  /* 0x0000000400087825 */ /* 0x002fca00078e0006 */
[----:B------:R0:W3:Y:S02]  /*0280*/  LDG.E R17, desc[UR6][R8.64] ;  /* 0x0000000608117981 */ /* 0x0000e4000c1e1900 */
[----:B0-----:R-:W-:Y:S02]  /*0290*/  IMAD.MOV.U32 R8, RZ, RZ, R12 ;  /* 0x000000ffff087224 */ /* 0x001fe400078e000c */
[----:B------:R-:W-:Y:S01]  /*02a0*/  IMAD.MOV.U32 R9, RZ, RZ, R13 ;  /* 0x000000ffff097224 */ /* 0x000fe200078e000d */
[----:B--2---:R-:W-:-:S13]  /*02b0*/  ISETP.GE.AND P0, PT, R15, R4, PT ;  /* 0x000000040f00720c */ /* 0x004fda0003f06270 */
[----:B-----5:R0:W2:Y:S01]  /*02c0*/  @!P0 LDG.E R2, desc[UR6][R8.64+-0x10] ;  /* 0xfffff00608028981 */ /* 0x0200a2000c1e1900 */
[----:B------:R-:W-:Y:S01]  /*02d0*/  IMAD.WIDE.U32 R12, R0, 0x8, R6 ;  /* 0x00000008000c7825 */ /* 0x000fe200078e0006 */
[----:B------:R-:W-:-:S04]  /*02e0*/  @!P0 MOV R4, R15 ;  /* 0x0000000f00048202 */ /* 0x000fc80000000f00 */
[----:B---3--:R-:W-:Y:S01]  /*02f0*/  ISETP.GE.AND P0, PT, R17, R4, PT ;  /* 0x000000041100720c */ /* 0x008fe20003f06270 */
[----:B------:R-:W3:Y:S01]  /*0300*/  LDG.E R13, desc[UR6][R12.64] ;  /* 0x000000060c0d7981 */ /* 0x000ee2000c1e1900 */
[----:B------:R-:W-:-:S06]  /*0310*/  IMAD.WIDE.U32 R14, R0, 0xc, R6 ;  /* 0x0000000c000e7825 */ /* 0x000fcc00078e0006 */
[----:B------:R-:W4:Y:S05]  /*0320*/  LDG.E R15, desc[UR6][R14.64] ;  /* 0x000000060e0f7981 */ /* 0x000f2a000c1e1900 */
[----:B--2---:R0:W2:Y:S01]  /*0330*/  @!P0 LDG.E R2, desc[UR6][R8.64+-0xc] ;  /* 0xfffff40608028981 */ /* 0x0040a2000c1e1900 */
[----:B------:R-:W-:-:S05]  /*0340*/  @!P0 IMAD.MOV.U32 R4, RZ, RZ, R17 ;  /* 0x000000ffff048224 */ /* 0x000fca00078e0011 */
[----:B---3--:R-:W-:Y:S01]  /*0350*/  ISETP.GE.AND P0, PT, R13, R4, PT ;  /* 0x000000040d00720c */ /* 0x008fe20003f06270 */
[----:B------:R-:W-:-:S06]  /*0360*/  IMAD.WIDE.U32 R16, R0, 0x10, R6 ;  /* 0x0000001000107825 */ /* 0x000fcc00078e0006 */
[----:B------:R-:W3:Y:S06]  /*0370*/  LDG.E R17, desc[UR6][R16.64] ;  /* 0x0000000610117981 */ /* 0x000eec000c1e1900 */
[----:B--2---:R0:W2:Y:S01]  /*0380*/  @!P0 LDG.E R2, desc[UR6][R8.64+-0x8] ;  /* 0xfffff80608028981 */ /* 0x0040a2000c1e1900 */
[----:B------:R-:W-:-:S05]  /*0390*/  @!P0 IMAD.MOV.U32 R4, RZ, RZ, R13 ;  /* 0x000000ffff048224 */ /* 0x000fca00078e000d */
[----:B----4-:R-:W-:Y:S01]  /*03a0*/  ISETP.GE.AND P0, PT, R15, R4, PT ;  /* 0x000000040f00720c */ /* 0x010fe20003f06270 */
[----:B------:R-:W-:-:S06]  /*03b0*/  IMAD.WIDE.U32 R12, R0, 0x14, R6 ;  /* 0x00000014000c7825 */ /* 0x000fcc00078e0006 */
[----:B------:R-:W4:Y:S06]  /*03c0*/  LDG.E R13, desc[UR6][R12.64] ;  /* 0x000000060c0d7981 */ /* 0x000f2c000c1e1900 */
[----:B--2---:R0:W2:Y:S01]  /*03d0*/  @!P0 LDG.E R2, desc[UR6][R8.64+-0x4] ;  /* 0xfffffc0608028981 */ /* 0x0040a2000c1e1900 */
[----:B------:R-:W-:-:S04]  /*03e0*/  @!P0 MOV R4, R15 ;  /* 0x0000000f00048202 */ /* 0x000fc80000000f00 */
[----:B---3--:R-:W-:Y:S01]  /*03f0*/  ISETP.GE.AND P0, PT, R17, R4, PT ;  /* 0x000000041100720c */ /* 0x008fe20003f06270 */
[----:B------:R-:W-:-:S06]  /*0400*/  IMAD.WIDE.U32 R14, R0, 0x18, R6 ;  /* 0x00000018000e7825 */ /* 0x000fcc00078e0006 */
[----:B------:R-:W3:Y:S06]  /*0410*/  LDG.E R15, desc[UR6][R14.64] ;  /* 0x000000060e0f7981 */ /* 0x000eec000c1e1900 */
[----:B------:R-:W-:Y:S01]  /*0420*/  @!P0 IMAD.MOV.U32 R4, RZ, RZ, R17 ;  /* 0x000000ffff048224 */ /* 0x000fe200078e0011 */
[----:B--2---:R0:W2:Y:S04]  /*0430*/  @!P0 LDG.E R2, desc[UR6][R8.64] ;  /* 0x0000000608028981 */ /* 0x0040a8000c1e1900 */
[----:B----4-:R-:W-:Y:S01]  /*0440*/  ISETP.GE.AND P0, PT, R13, R4, PT ;  /* 0x000000040d00720c */ /* 0x010fe20003f06270 */
[----:B------:R-:W-:-:S06]  /*0450*/  IMAD.WIDE.U32 R6, R0, 0x1c, R6 ;  /* 0x0000001c00067825 */ /* 0x000fcc00078e0006 */
[----:B------:R-:W4:Y:S06]  /*0460*/  LDG.E R7, desc[UR6][R6.64] ;  /* 0x0000000606077981 */ /* 0x000f2c000c1e1900 */
[----:B------:R-:W-:Y:S01]  /*0470*/  @!P0 IMAD.MOV.U32 R4, RZ, RZ, R13 ;  /* 0x000000ffff048224 */ /* 0x000fe200078e000d */
[----:B--2---:R0:W2:Y:S04]  /*0480*/  @!P0 LDG.E R2, desc[UR6][R8.64+0x4] ;  /* 0x0000040608028981 */ /* 0x0040a8000c1e1900 */
[----:B---3--:R-:W-:-:S13]  /*0490*/  ISETP.GE.AND P0, PT, R15, R4, PT ;  /* 0x000000040f00720c */ /* 0x008fda0003f06270 */
[----:B------:R-:W-:Y:S01]  /*04a0*/  @!P0 MOV R4, R15 ;  /* 0x0000000f00048202 */ /* 0x000fe20000000f00 */
[----:B--2---:R0:W2:Y:S03]  /*04b0*/  @!P0 LDG.E R2, desc[UR6][R8.64+0x8] ;  /* 0x0000080608028981 */ /* 0x0040a6000c1e1900 */
[----:B----4-:R-:W-:Y:S01]  /*04c0*/  ISETP.GE.AND P0, PT, R7, R4, PT ;  /* 0x000000040700720c */ /* 0x010fe20003f06270 */
[----:B------:R-:W-:-:S05]  /*04d0*/  VIADD R5, R5, 0x8 ;  /* 0x0000000805057836 */ /* 0x000fca0000000000 */
[----:B------:R-:W-:Y:S02]  /*04e0*/  ISETP.NE.AND P2, PT, R5, RZ, PT ;  /* 0x000000ff0500720c */ /* 0x000fe40003f45270 */
[----:B------:R-:W-:-:S05]  /*04f0*/  IADD3 R12, P1, PT, R8, 0x20, RZ ;  /* 0x00000020080c7810 */ /* 0x000fca0007f3e0ff */
[----:B--2---:R0:W5:Y:S01]  /*0500*/  @!P0 LDG.E R2, desc[UR6][R8.64+0xc] ;  /* 0x00000c0608028981 */ /* 0x004162000c1e1900 */
[----:B------:R-:W-:Y:S01]  /*0510*/  IMAD.X R13, RZ, RZ, R9, P1 ;  /* 0x000000ffff0d7224 */ /* 0x000fe200008e0609 */
[----:B------:R-:W-:Y:S01]  /*0520*/  @!P0 MOV R4, R7 ;  /* 0x0000000700048202 */ /* 0x000fe20000000f00 */
[----:B------:R-:W-:-:S03]  /*0530*/  IMAD R11, R0, 0x8, R11 ;  /* 0x00000008000b7824 */ /* 0x000fc600078e020b */
[----:B------:R-:W-:Y:S05]  /*0540*/  @P2 BRA `(.L_x_23) ;  /* 0xfffffffc00382947 */ /* 0x000fea000383ffff */
[----:B------:R-:W-:-:S07]  /*0550*/  IMAD.MOV.U32 R5, RZ, RZ, R10 ;  /* 0x000000ffff057224 */ /* 0x000fce00078e000a */
.L_x_22:
[----:B------:R-:W-:-:S13]  /*0560*/  ISETP.NE.AND P0, PT, R18, RZ, PT ;  /* 0x000000ff1200720c */ /* 0x000fda0003f05270 */
[----:B------:R-:W-:Y:S05]  /*0570*/  @!P0 BRA `(.L_x_21) ;  /* 0x0000000000f88947 */ /* 0x000fea0003800000 */
[----:B------:R-:W-:Y:S02]  /*0580*/  ISETP.GE.U32.AND P1, PT, R18, 0x4, PT ;  /* 0x000000041200780c */ /* 0x000fe40003f26070 */
[----:B------:R-:W-:-:S04]  /*0590*/  LOP3.LUT R14, R0, 0x3, RZ, 0xc0, !PT ;  /* 0x00000003000e7812 */ /* 0x000fc800078ec0ff */
[----:B------:R-:W-:-:S07]  /*05a0*/  ISETP.NE.AND P0, PT, R14, RZ, PT ;  /* 0x000000ff0e00720c */ /* 0x000fce0003f05270 */
[----:B------:R-:W-:Y:S06]  /*05b0*/  @!P1 BRA `(.L_x_24) ;  /* 0x0000000000649947 */ /* 0x000fec0003800000 */
[----:B------:R-:W1:Y:S01]  /*05c0*/  LDC.64 R6, c[0x0][0x380] ;  /* 0x0000e000ff067b82 */ /* 0x000e620000000a00 */
[----:B0-----:R-:W-:-:S04]  /*05d0*/  IMAD R9, R5, R0, R3 ;  /* 0x0000000005097224 */ /* 0x001fc800078e0203 */
[----:B-1----:R-:W-:-:S03]  /*05e0*/  IMAD.WIDE R6, R9, 0x4, R6 ;  /* 0x0000000409067825 */ /* 0x002fc600078e0206 */
[----:B------:R-:W0:Y:S02]  /*05f0*/  LDC.64 R8, c[0x0][0x388] ;  /* 0x0000e200ff087b82 */ /* 0x000e240000000a00 */
[----:B------:R-:W2:Y:S01]  /*0600*/  LDG.E R15, desc[UR6][R6.64] ;  /* 0x00000006060f7981 */ /* 0x000ea2000c1e1900 */
[----:B------:R-:W-:-:S05]  /*0610*/  IMAD.WIDE.U32 R10, R0, 0x4, R6 ;  /* 0x00000004000a7825 */ /* 0x000fca00078e0006 */
[----:B------:R-:W3:Y:S01]  /*0620*/  LDG.E R17, desc[UR6][R10.64] ;  /* 0x000000060a117981 */ /* 0x000ee2000c1e1900 */
[----:B0-----:R-:W-:Y:S01]  /*0630*/  IMAD.WIDE.U32 R8, R5, 0x4, R8 ;  /* 0x0000000405087825 */ /* 0x001fe200078e0008 */
[----:B--2---:R-:W-:-:S13]  /*0640*/  ISETP.GE.AND P1, PT, R15, R4, PT ;  /* 0x000000040f00720c */ /* 0x004fda0003f26270 */
[----:B-----5:R1:W2:Y:S01]  /*0650*/  @!P1 LDG.E R2, desc[UR6][R8.64] ;  /* 0x0000000608029981 */ /* 0x0202a2000c1e1900 */
[----:B------:R-:W-:Y:S01]  /*0660*/  IMAD.WIDE.U32 R12, R0, 0x4, R10 ;  /* 0x00000004000c7825 */ /* 0x000fe200078e000a */
[----:B------:R-:W-:-:S04]  /*0670*/  @!P1 MOV R4, R15 ;  /* 0x0000000f00049202 */ /* 0x000fc80000000f00 */
[----:B------:R-:W4:Y:S01]  /*0680*/  LDG.E R15, desc[UR6][R12.64] ;  /* 0x000000060c0f7981 */ /* 0x000f22000c1e1900 */
[----:B---3--:R-:W-:Y:S01]  /*0690*/  ISETP.GE.AND P1, PT, R17, R4, PT ;  /* 0x000000041100720c */ /* 0x008fe20003f26270 */
[----:B------:R-:W-:-:S06]  /*06a0*/  IMAD.WIDE.U32 R6, R0, 0x4, R12 ;  /* 0x0000000400067825 */ /* 0x000fcc00078e000c */
[----:B------:R-:W3:Y:S06]  /*06b0*/  LDG.E R7, desc[UR6][R6.64] ;  /* 0x0000000606077981 */ /* 0x000eec000c1e1900 */
[----:B--2---:R1:W2:Y:S01]  /*06c0*/  @!P1 LDG.E R2, desc[UR6][R8.64+0x4] ;  /* 0x0000040608029981 */ /* 0x0042a2000c1e1900 */
[----:B------:R-:W-:-:S05]  /*06d0*/  @!P1 IMAD.MOV.U32 R4, RZ, RZ, R17 ;  /* 0x000000ffff049224 */ /* 0x000fca00078e0011 */
[----:B----4-:R-:W-:-:S13]  /*06e0*/  ISETP.GE.AND P1, PT, R15, R4, PT ;  /* 0x000000040f00720c */ /* 0x010fda0003f26270 */
[----:B--2---:R1:W2:Y:S01]  /*06f0*/  @!P1 LDG.E R2, desc[UR6][R8.64+0x8] ;  /* 0x0000080608029981 */ /* 0x0042a2000c1e1900 */
[----:B------:R-:W-:-:S05]  /*0700*/  @!P1 IMAD.MOV.U32 R4, RZ, RZ, R15 ;  /* 0x000000ffff049224 */ /* 0x000fca00078e000f */
[----:B---3--:R-:W-:-:S13]  /*0710*/  ISETP.GE.AND P1, PT, R7, R4, PT ;  /* 0x000000040700720c */ /* 0x008fda0003f26270 */
[----:B--2---:R1:W5:Y:S01]  /*0720*/  @!P1 LDG.E R2, desc[UR6][R8.64+0xc] ;  /* 0x00000c0608029981 */ /* 0x004362000c1e1900 */
[----:B------:R-:W-:Y:S01]  /*0730*/  IADD3 R5, PT, PT, R5, 0x4, RZ ;  /* 0x0000000405057810 */ /* 0x000fe20007ffe0ff */
[----:B------:R-:W-:-:S07]  /*0740*/  @!P1 IMAD.MOV.U32 R4, RZ, RZ, R7 ;  /* 0x000000ffff049224 */ /* 0x000fce00078e0007 */
.L_x_24:
[----:B------:R-:W-:Y:S05]  /*0750*/  @!P0 BRA `(.L_x_21) ;  /* 0x0000000000808947 */ /* 0x000fea0003800000 */
[----:B------:R-:W-:Y:S02]  /*0760*/  ISETP.NE.AND P1, PT, R14, 0x1, PT ;  /* 0x000000010e00780c */ /* 0x000fe40003f25270 */
[----:B------:R-:W-:-:S04]  /*0770*/  LOP3.LUT R6, R0, 0x1, RZ, 0xc0, !PT ;  /* 0x0000000100067812 */ /* 0x000fc800078ec0ff */
[----:B------:R-:W-:-:S07]  /*0780*/  ISETP.NE.U32.AND P0, PT, R6, 0x1, PT ;  /* 0x000000010600780c */ /* 0x000fce0003f05070 */
[----:B------:R-:W-:Y:S06]  /*0790*/  @!P1 BRA `(.L_x_25) ;  /* 0x00000000003c9947 */ /* 0x000fec0003800000 */
[----:B------:R-:W2:Y:S01]  /*07a0*/  LDC.64 R6, c[0x0][0x380] ;  /* 0x0000e000ff067b82 */ /* 0x000ea20000000a00 */
[----:B01----:R-:W-:-:S07]  /*07b0*/  IMAD R9, R5, R0, R3 ;  /* 0x0000000005097224 */ /* 0x003fce00078e0203 */
[----:B------:R-:W0:Y:S01]  /*07c0*/  LDC.64 R10, c[0x0][0x388] ;  /* 0x0000e200ff0a7b82 */ /* 0x000e220000000a00 */
[----:B--2---:R-:W-:-:S05]  /*07d0*/  IMAD.WIDE R8, R9, 0x4, R6 ;  /* 0x0000000409087825 */ /* 0x004fca00078e0206 */
[----:B------:R-:W2:Y:S01]  /*07e0*/  LDG.E R13, desc[UR6][R8.64] ;  /* 0x00000006080d7981 */ /* 0x000ea2000c1e1900 */
[----:B------:R-:W-:-:S06]  /*07f0*/  IMAD.WIDE.U32 R6, R0, 0x4, R8 ;  /* 0x0000000400067825 */ /* 0x000fcc00078e0008 */
[----:B------:R-:W3:Y:S01]  /*0800*/  LDG.E R7, desc[UR6][R6.64] ;  /* 0x0000000606077981 */ /* 0x000ee2000c1e1900 */
[----:B0-----:R-:W-:Y:S01]  /*0810*/  IMAD.WIDE.U32 R10, R5, 0x4, R10 ;  /* 0x00000004050a7825 */ /* 0x001fe200078e000a */
[----:B--2---:R-:W-:-:S13]  /*0820*/  ISETP.GE.AND P1, PT, R13, R4, PT ;  /* 0x000000040d00720c */ /* 0x004fda0003f26270 */
[----:B-----5:R2:W4:Y:S01]  /*0830*/  @!P1 LDG.E R2, desc[UR6][R10.64] ;  /* 0x000000060a029981 */ /* 0x020522000c1e1900 */
[----:B------:R-:W-:-:S05]  /*0840*/  @!P1 IMAD.MOV.U32 R4, RZ, RZ, R13 ;  /* 0x000000ffff049224 */ /* 0x000fca00078e000d */
[----:B---3--:R-:W-:-:S13]  /*0850*/  ISETP.GE.AND P1, PT, R7, R4, PT ;  /* 0x000000040700720c */ /* 0x008fda0003f26270 */
[----:B----4-:R2:W5:Y:S01]  /*0860*/  @!P1 LDG.E R2, desc[UR6][R10.64+0x4] ;  /* 0x000004060a029981 */ /* 0x010562000c1e1900 */
[----:B------:R-:W-:Y:S01]  /*0870*/  IADD3 R5, PT, PT, R5, 0x2, RZ ;  /* 0x0000000205057810 */ /* 0x000fe20007ffe0ff */
[----:B------:R-:W-:-:S07]  /*0880*/  @!P1 IMAD.MOV.U32 R4, RZ, RZ, R7 ;  /* 0x000000ffff049224 */ /* 0x000fce00078e0007 */
.L_x_25:
[----:B------:R-:W-:Y:S05]  /*0890*/  @P0 BRA `(.L_x_21) ;  /* 0x0000000000300947 */ /* 0x000fea0003800000 */
[----:B------:R-:W3:Y:S01]  /*08a0*/  LDC.64 R6, c[0x0][0x380] ;  /* 0x0000e000ff067b82 */ /* 0x000ee20000000a00 */
[----:B01----:R-:W-:-:S04]  /*08b0*/  IMAD R9, R5, R0, R3 ;  /* 0x0000000005097224 */ /* 0x003fc800078e0203 */
[----:B---3--:R-:W-:-:S05]  /*08c0*/  IMAD.WIDE R6, R9, 0x4, R6 ;  /* 0x0000000409067825 */ /* 0x008fca00078e0206 */
[----:B------:R-:W3:Y:S01]  /*08d0*/  LDG.E R9, desc[UR6][R6.64] ;  /* 0x0000000606097981 */ /* 0x000ee2000c1e1900 */
[----:B------:R-:W-:Y:S01]  /*08e0*/  BSSY.RECONVERGENT B0, `(.L_x_21) ;  /* 0x0000007000007945 */ /* 0x000fe20003800200 */
[----:B---3--:R-:W-:-:S13]  /*08f0*/  ISETP.GE.AND P0, PT, R9, R4, PT ;  /* 0x000000040900720c */ /* 0x008fda0003f06270 */
[----:B------:R-:W-:Y:S05]  /*0900*/  @P0 BRA `(.L_x_26) ;  /* 0x0000000000100947 */ /* 0x000fea0003800000 */
[----:B------:R-:W0:Y:S02]  /*0910*/  LDC.64 R6, c[0x0][0x388] ;  /* 0x0000e200ff067b82 */ /* 0x000e240000000a00 */
[----:B0-----:R-:W-:-:S05]  /*0920*/  IMAD.WIDE.U32 R6, R5, 0x4, R6 ;  /* 0x0000000405067825 */ /* 0x001fca00078e0006 */
[----:B-----5:R0:W5:Y:S01]  /*0930*/  LDG.E R2, desc[UR6][R6.64] ;  /* 0x0000000606027981 */ /* 0x020162000c1e1900 */
[----:B------:R-:W-:-:S07]  /*0940*/  IMAD.MOV.U32 R4, RZ, RZ, R9 ;  /* 0x000000ffff047224 */ /* 0x000fce00078e0009 */
.L_x_26:
[----:B------:R-:W-:Y:S05]  /*0950*/  BSYNC.RECONVERGENT B0 ;  /* 0x0000000000007941 */ /* 0x000fea0003800200 */
.L_x_21:
[----:B-----5:R-:W-:-:S13]  /*0960*/  ISETP.NE.AND P0, PT, R2, -0x1, PT ;  /* 0xffffffff0200780c */ /* 0x020fda0003f05270 */
[----:B------:R-:W-:Y:S05]  /*0970*/  @!P0 EXIT ;  /* 0x000000000000894d */ /* 0x000fea0003800000 */
[----:B0-----:R-:W0:Y:S08]  /*0980*/  LDC.64 R6, c[0x0][0x398] ;  /* 0x0000e600ff067b82 */ /* 0x001e300000000a00 */
[----:B-1----:R-:W1:Y:S01]  /*0990*/  LDC.64 R8, c[0x0][0x3a0] ;  /* 0x0000e800ff087b82 */ /* 0x002e620000000a00 */
[----:B0-----:R-:W-:-:S05]  /*09a0*/  IMAD.WIDE R6, R3, 0x4, R6 ;  /* 0x0000000403067825 */ /* 0x001fca00078e0206 */
[----:B------:R0:W-:Y:S01]  /*09b0*/  STG.E desc[UR6][R6.64], R4 ;  /* 0x0000000406007986 */ /* 0x0001e2000c101906 */
[----:B-1----:R-:W-:-:S05]  /*09c0*/  IMAD.WIDE R8, R3, 0x4, R8 ;  /* 0x0000000403087825 */ /* 0x002fca00078e0208 */
[----:B------:R0:W-:Y:S02]  /*09d0*/  STG.E desc[UR6][R8.64], R4 ;  /* 0x0000000408007986 */ /* 0x0001e4000c101906 */
.L_x_38:
[----:B------:R-:W-:Y:S01]  /*09e0*/  BSSY B0, `(.L_x_27) ;  /* 0x0000032000007945 */ /* 0x000fe20003800000 */
.L_x_37:
[----:B0-----:R-:W0:Y:S02]  /*09f0*/  LDC.64 R4, c[0x0][0x390] ;  /* 0x0000e400ff047b82 */ /* 0x001e240000000a00 */
[----:B0-----:R-:W-:-:S06]  /*0a00*/  IMAD.WIDE R6, R3, 0x4, R4 ;  /* 0x0000000403067825 */ /* 0x001fcc00078e0204 */
[----:B------:R-:W3:Y:S01]  /*0a10*/  LDG.E R6, desc[UR6][R6.64] ;  /* 0x0000000606067981 */ /* 0x000ee2000c1e1900 */
[----:B------:R-:W-:Y:S05]  /*0a20*/  YIELD ;  /* 0x0000000000007946 */ /* 0x000fea0003800000 */
[----:B------:R-:W-:Y:S01]  /*0a30*/  BSSY.RECONVERGENT B1, `(.L_x_28) ;  /* 0x0000010000017945 */ /* 0x000fe20003800200 */
[----:B------:R-:W-:Y:S02]  /*0a40*/  SHF.R.S32.HI R9, RZ, 0x1f, R3 ;  /* 0x0000001fff097819 */ /* 0x000fe40000011403 */
[----:B------:R-:W-:Y:S02]  /*0a50*/  MOV R8, R3 ;  /* 0x0000000300087202 */ /* 0x000fe40000000f00 */
[----:B---3--:R-:W-:-:S13]  /*0a60*/  ISETP.NE.AND P0, PT, R3, R6, PT ;  /* 0x000000060300720c */ /* 0x008fda0003f05270 */
[----:B------:R-:W-:Y:S05]  /*0a70*/  @!P0 BRA `(.L_x_29) ;  /* 0x00000000002c8947 */ /* 0x000fea0003800000 */
[----:B------:R-:W-:Y:S01]  /*0a80*/  BSSY.RECONVERGENT B2, `(.L_x_30) ;  /* 0x0000008000027945 */ /* 0x000fe20003800200 */
[----:B------:R-:W-:-:S07]  /*0a90*/  IMAD.MOV.U32 R3, RZ, RZ, R6 ;  /* 0x000000ffff037224 */ /* 0x000fce00078e0006 */
.L_x_31:
[----:B------:R-:W-:-:S06]  /*0aa0*/  IMAD.WIDE R6, R3, 0x4, R4 ;  /* 0x0000000403067825 */ /* 0x000fcc00078e0204 */
[----:B------:R-:W3:Y:S01]  /*0ab0*/  LDG.E R6, desc[UR6][R6.64] ;  /* 0x0000000606067981 */ /* 0x000ee2000c1e1900 */
[----:B------:R-:W-:Y:S01]  /*0ac0*/  IMAD.MOV.U32 R8, RZ, RZ, R3 ;  /* 0x000000ffff087224 */ /* 0x000fe200078e0003 */
[-C--:B---3--:R-:W-:Y:S02]  /*0ad0*/  ISETP.NE.AND P0, PT, R3, R6.reuse, PT ;  /* 0x000000060300720c */ /* 0x088fe40003f05270 */
[----:B------:R-:W-:-:S11]  /*0ae0*/  MOV R3, R6 ;  /* 0x0000000600037202 */ /* 0x000fd60000000f00 */
[----:B------:R-:W-:Y:S05]  /*0af0*/  @P0 BRA `(.L_x_31) ;  /* 0xfffffffc00e80947 */ /* 0x000fea000383ffff */
[----:B------:R-:W-:Y:S05]  /*0b00*/  BSYNC.RECONVERGENT B2 ;  /* 0x0000000000027941 */ /* 0x000fea0003800200 */
.L_x_30:
[--C-:B------:R-:W-:Y:S01]  /*0b10*/  SHF.R.S32.HI R9, RZ, 0x1f, R8.reuse ;  /* 0x0000001fff097819 */ /* 0x100fe20000011408 */
[----:B------:R-:W-:-:S07]  /*0b20*/  IMAD.MOV.U32 R3, RZ, RZ, R8 ;  /* 0x000000ffff037224 */ /* 0x000fce00078e0008 */
.L_x_29:
[----:B------:R-:W-:Y:S05]  /*0b30*/  BSYNC.RECONVERGENT B1 ;  /* 0x0000000000017941 */ /* 0x000fea0003800200 */
.L_x_28:
[----:B------:R-:W-:-:S06]  /*0b40*/  IMAD.WIDE R6, R2, 0x4, R4 ;  /* 0x0000000402067825 */ /* 0x000fcc00078e0204 */
[----:B------:R-:W3:Y:S01]  /*0b50*/  LDG.E R7, desc[UR6][R6.64] ;  /* 0x0000000606077981 */ /* 0x000ee2000c1e1900 */
[----:B------:R-:W-:Y:S01]  /*0b60*/  BSSY.RECONVERGENT B1, `(.L_x_32) ;  /* 0x0000010000017945 */ /* 0x000fe20003800200 */
[--C-:B--2---:R-:W-:Y:S01]  /*0b70*/  SHF.R.S32.HI R11, RZ, 0x1f, R2.reuse ;  /* 0x0000001fff0b7819 */ /* 0x104fe20000011402 */
[----:B------:R-:W-:Y:S01]  /*0b80*/  IMAD.MOV.U32 R10, RZ, RZ, R2 ;  /* 0x000000ffff0a7224 */ /* 0x000fe200078e0002 */
[----:B---3--:R-:W-:-:S13]  /*0b90*/  ISETP.NE.AND P0, PT, R2, R7, PT ;  /* 0x000000070200720c */ /* 0x008fda0003f05270 */
[----:B------:R-:W-:Y:S05]  /*0ba0*/  @!P0 BRA `(.L_x_33) ;  /* 0x00000000002c8947 */ /* 0x000fea0003800000 */
[----:B------:R-:W-:Y:S01]  /*0bb0*/  BSSY.RECONVERGENT B2, `(.L_x_34) ;  /* 0x0000008000027945 */ /* 0x000fe20003800200 */
[----:B------:R-:W-:-:S07]  /*0bc0*/  MOV R11, R7 ;  /* 0x00000007000b7202 */ /* 0x000fce0000000f00 */
.L_x_35:
[----:B------:R-:W-:-:S06]  /*0bd0*/  IMAD.WIDE R6, R11, 0x4, R4 ;  /* 0x000000040b067825 */ /* 0x000fcc00078e0204 */
[----:B------:R-:W2:Y:S01]  /*0be0*/  LDG.E R6, desc[UR6][R6.64] ;  /* 0x0000000606067981 */ /* 0x000ea2000c1e1900 */
[----:B------:R-:W-:Y:S01]  /*0bf0*/  IMAD.MOV.U32 R10, RZ, RZ, R11 ;  /* 0x000000ffff0a7224 */ /* 0x000fe200078e000b */
[----:B--2---:R-:W-:Y:S01]  /*0c00*/  ISETP.NE.AND P0, PT, R11, R6, PT ;  /* 0x000000060b00720c */ /* 0x004fe20003f05270 */
[----:B------:R-:W-:-:S12]  /*0c10*/  IMAD.MOV.U32 R11, RZ, RZ, R6 ;  /* 0x000000ffff0b7224 */ /* 0x000fd800078e0006 */
[----:B------:R-:W-:Y:S05]  /*0c20*/  @P0 BRA `(.L_x_35) ;  /* 0xfffffffc00e80947 */ /* 0x000fea000383ffff */
[----:B------:R-:W-:Y:S05]  /*0c30*/  BSYNC.RECONVERGENT B2 ;  /* 0x0000000000027941 */ /* 0x000fea0003800200 */
.L_x_34:
[----:B------:R-:W-:Y:S02]  /*0c40*/  SHF.R.S32.HI R11, RZ, 0x1f, R10 ;  /* 0x0000001fff0b7819 */ /* 0x000fe4000001140a */
[----:B------:R-:W-:-:S07]  /*0c50*/  MOV R2, R10 ;  /* 0x0000000a00027202 */ /* 0x000fce0000000f00 */
.L_x_33:
[----:B------:R-:W-:Y:S05]  /*0c60*/  BSYNC.RECONVERGENT B1 ;  /* 0x0000000000017941 */ /* 0x000fea0003800200 */
.L_x_32:
[----:B------:R-:W-:-:S13]  /*0c70*/  ISETP.GE.AND P0, PT, R3, R2, PT ;  /* 0x000000020300720c */ /* 0x000fda0003f06270 */
[----:B------:R-:W-:Y:S05]  /*0c80*/  @P0 BRA `(.L_x_36) ;  /* 0x00000000001c0947 */ /* 0x000fea0003800000 */
[----:B------:R-:W0:Y:S02]  /*0c90*/  LDCU.64 UR4, c[0x0][0x390] ;  /* 0x00007200ff0477ac */ /* 0x000e240008000a00 */
[----:B0-----:R-:W-:-:S04]  /*0ca0*/  LEA R4, P0, R10, UR4, 0x2 ;  /* 0x000000040a047c11 */ /* 0x001fc8000f8010ff */
[----:B------:R-:W-:-:S06]  /*0cb0*/  LEA.HI.X R5, R10, UR5, R11, 0x2, P0 ;  /* 0x000000050a057c11 */ /* 0x000fcc00080f140b */
[----:B------:R-:W2:Y:S02]  /*0cc0*/  ATOMG.E.CAS.STRONG.GPU PT, R5, [R4], R2, R3 ;  /* 0x00000002040573a9 */ /* 0x000ea400001ee103 */
[----:B--2---:R-:W-:-:S13]  /*0cd0*/  ISETP.NE.AND P0, PT, R2, R5, PT ;  /* 0x000000050200720c */ /* 0x004fda0003f05270 */
[----:B------:R-:W-:Y:S05]  /*0ce0*/  @!P0 EXIT ;  /* 0x000000000000894d */ /* 0x000fea0003800000 */
[----:B------:R-:W-:Y:S05]  /*0cf0*/  BRA `(.L_x_37) ;  /* 0xfffffffc003c7947 */ /* 0x000fea000383ffff */
.L_x_36:
[----:B------:R-:W-:Y:S05]  /*0d00*/  BSYNC B0 ;  /* 0x0000000000007941 */ /* 0x000fea0003800000 */
.L_x_27:
[----:B------:R-:W0:Y:S01]  /*0d10*/  LDCU.64 UR4, c[0x0][0x390] ;  /* 0x00007200ff0477ac */ /* 0x000e220008000a00 */
[----:B------:R-:W-:Y:S01]  /*0d20*/  IMAD.MOV.U32 R6, RZ, RZ, R3 ;  /* 0x000000ffff067224 */ /* 0x000fe200078e0003 */
[----:B------:R-:W-:Y:S02]  /*0d30*/  MOV R7, R2 ;  /* 0x0000000200077202 */ /* 0x000fe40000000f00 */
[----:B0-----:R-:W-:-:S04]  /*0d40*/  LEA R4, P0, R8, UR4, 0x2 ;  /* 0x0000000408047c11 */ /* 0x001fc8000f8010ff */
[----:B------:R-:W-:-:S05]  /*0d50*/  LEA.HI.X R5, R8, UR5, R9, 0x2, P0 ;  /* 0x0000000508057c11 */ /* 0x000fca00080f1409 */
[----:B------:R-:W2:Y:S02]  /*0d60*/  ATOMG.E.CAS.STRONG.GPU PT, R4, [R4], R6, R7 ;  /* 0x00000006040473a9 */ /* 0x000ea400001ee107 */
[----:B--2---:R-:W-:-:S13]  /*0d70*/  ISETP.NE.AND P0, PT, R3, R4, PT ;  /* 0x000000040300720c */ /* 0x004fda0003f05270 */
[----:B------:R-:W-:Y:S05]  /*0d80*/  @P0 BRA `(.L_x_38) ;  /* 0xfffffffc00140947 */ /* 0x000fea000383ffff */
[----:B------:R-:W-:Y:S05]  /*0d90*/  EXIT ;  /* 0x000000000000794d */ /* 0x000fea0003800000 */
.L_x_39:
        /* <DEDUP_REMOVED lines=14> */
.L_x_45:


//--------------------- .text.set                 --------------------------
	.section	.text.set,"ax",@progbits
	.align	128
        .global         set
        .type           set,@function
        .size           set,(.L_x_46 - set)
        .other          set,@"STO_CUDA_ENTRY STV_DEFAULT"
set:
.text.set:
        /* <DEDUP_REMOVED lines=10> */
[----:B------:R-:W2:Y:S08]  /*00a0*/  LDC.64 R4, c[0x0][0x380] ;  /* 0x0000e000ff047b82 */ /* 0x000eb00000000a00 */
[----:B------:R-:W3:Y:S01]  /*00b0*/  LDC.64 R6, c[0x0][0x390] ;  /* 0x0000e400ff067b82 */ /* 0x000ee20000000a00 */
[----:B0-----:R-:W-:-:S05]  /*00c0*/  IMAD.WIDE R2, R9, 0x4, R2 ;  /* 0x0000000409027825 */ /* 0x001fca00078e0202 */
[----:B-1----:R-:W-:Y:S01]  /*00d0*/  STG.E desc[UR4][R2.64], R9 ;  /* 0x0000000902007986 */ /* 0x002fe2000c101904 */
[----:B--2---:R-:W-:-:S05]  /*00e0*/  IMAD.WIDE R4, R9, 0x4, R4 ;  /* 0x0000000409047825 */ /* 0x004fca00078e0204 */
[----:B------:R-:W-:Y:S01]  /*00f0*/  STG.E desc[UR4][R4.64], R9 ;  /* 0x0000000904007986 */ /* 0x000fe2000c101904 */
[----:B---3--:R-:W-:-:S05]  /*0100*/  IMAD.WIDE R6, R9, 0x4, R6 ;  /* 0x0000000409067825 */ /* 0x008fca00078e0206 */
[----:B------:R-:W-:Y:S01]  /*0110*/  STG.E desc[UR4][R6.64], RZ ;  /* 0x000000ff06007986 */ /* 0x000fe2000c101904 */
[----:B------:R-:W-:Y:S05]  /*0120*/  EXIT ;  /* 0x000000000000794d */ /* 0x000fea0003800000 */
.L_x_40:
        /* <DEDUP_REMOVED lines=13> */
.L_x_46:


//--------------------- .nv.shared.reserved.0     --------------------------
	.section	.nv.shared.reserved.0,"aw",@nobits
	.weak		__nv_reservedSMEM_offset_0_alias
	.size		__nv_reservedSMEM_offset_0_alias, 0, 64
	.other		__nv_reservedSMEM_offset_0_alias,@"STO_CUDA_RESERVED_SHARED STV_DEFAULT"
__nv_reservedSMEM_offset_0_alias:
	.zero		0
	.zero		64


//--------------------- .nv.shared.transpose      --------------------------
	.section	.nv.shared.transpose,"aw",@nobits
	.sectionflags	@""
	.align	4
.nv.shared.transpose:
	.zero		5248


//--------------------- .nv.constant0.merge       --------------------------
	.section	.nv.constant0.merge,"a",@progbits
	.sectionflags	@""
	.align	4
.nv.constant0.merge:
	.zero		916


//--------------------- .nv.constant0.transpose   --------------------------
	.section	.nv.constant0.transpose,"a",@progbits
	.sectionflags	@""
	.align	4
.nv.constant0.transpose:
	.zero		916


//--------------------- .nv.constant0.subtract    --------------------------
	.section	.nv.constant0.subtract,"a",@progbits
	.sectionflags	@""
	.align	4
.nv.constant0.subtract:
	.zero		924


//--------------------- .nv.constant0.unionn      --------------------------
	.section	.nv.constant0.unionn,"a",@progbits
	.sectionflags	@""
	.align	4
.nv.constant0.unionn:
	.zero		952


//--------------------- .nv.constant0.closest_neighbour --------------------------
	.section	.nv.constant0.closest_neighbour,"a",@progbits
	.sectionflags	@""
	.align	4
.nv.constant0.closest_neighbour:
	.zero		940


//--------------------- .nv.constant0.set         --------------------------
	.section	.nv.constant0.set,"a",@progbits
	.sectionflags	@""
	.align	4
.nv.constant0.set:
	.zero		924


//--------------------- SYMBOLS --------------------------

	.type		.nv.reservedSmem.offset0,@object
	.size		.nv.reservedSmem.offset0,0x4
	.type		.nv.reservedSmem.cap,@object
	.size		.nv.reservedSmem.cap,0x4
